	.headerflags	@"EF_CUDA_TEXMODE_UNIFIED EF_CUDA_64BIT_ADDRESS EF_CUDA_ACCELERATORS EF_CUDA_SM90 EF_CUDA_VIRTUAL_SM(EF_CUDA_SM90)"
	.elftype	@"ET_EXEC"


//--------------------- .nv.info                  --------------------------
	.section	.nv.info,"",@"SHT_CUDA_INFO"
	.align	4


	//----- nvinfo : EIATTR_REGCOUNT
	.align		4
        /*0000*/ 	.byte	0x04, 0x2f
        /*0002*/ 	.short	(.L_1 - .L_0)
	.align		4
.L_0:
        /*0004*/ 	.word	index@(triton_poi_fused_cat_33)
        /*0008*/ 	.word	0x0000002c


	//----- nvinfo : EIATTR_MIN_STACK_SIZE
	.align		4
.L_1:
        /*000c*/ 	.byte	0x04, 0x12
        /*000e*/ 	.short	(.L_3 - .L_2)
	.align		4
.L_2:
        /*0010*/ 	.word	index@(triton_poi_fused_cat_33)
        /*0014*/ 	.word	0x00000000


	//----- nvinfo : EIATTR_FRAME_SIZE
	.align		4
.L_3:
        /*0018*/ 	.byte	0x04, 0x11
        /*001a*/ 	.short	(.L_5 - .L_4)
	.align		4
.L_4:
        /*001c*/ 	.word	index@(triton_poi_fused_cat_33)
        /*0020*/ 	.word	0x00000000


	//----- nvinfo : EIATTR_MIN_STACK_SIZE
	.align		4
.L_5:
        /*0024*/ 	.byte	0x04, 0x12
        /*0026*/ 	.short	(.L_7 - .L_6)
	.align		4
.L_6:
        /*0028*/ 	.word	index@(triton_poi_fused_cat_33)
        /*002c*/ 	.word	0x00000000
.L_7:


//--------------------- .nv.info.triton_poi_fused_cat_33 --------------------------
	.section	.nv.info.triton_poi_fused_cat_33,"",@"SHT_CUDA_INFO"
	.sectionflags	@""
	.align	4


	//----- nvinfo : EIATTR_CUDA_API_VERSION
	.align		4
        /*0000*/ 	.byte	0x04, 0x37
        /*0002*/ 	.short	(.L_9 - .L_8)
.L_8:
        /*0004*/ 	.word	0x0000007c


	//----- nvinfo : EIATTR_KPARAM_INFO
	.align		4
.L_9:
        /*0008*/ 	.byte	0x04, 0x17
        /*000a*/ 	.short	(.L_11 - .L_10)
.L_10:
        /*000c*/ 	.word	0x00000000
        /*0010*/ 	.short	0x0009
        /*0012*/ 	.short	0x0048
        /*0014*/ 	.byte	0x00, 0xf0, 0x11, 0x00


	//----- nvinfo : EIATTR_KPARAM_INFO
	.align		4
.L_11:
        /*0018*/ 	.byte	0x04, 0x17
        /*001a*/ 	.short	(.L_13 - .L_12)
.L_12:
        /*001c*/ 	.word	0x00000000
        /*0020*/ 	.short	0x0008
        /*0022*/ 	.short	0x0040
        /*0024*/ 	.byte	0x00, 0xf4, 0x21, 0x00


	//----- nvinfo : EIATTR_KPARAM_INFO
	.align		4
.L_13:
        /*0028*/ 	.byte	0x04, 0x17
        /*002a*/ 	.short	(.L_15 - .L_14)
.L_14:
        /*002c*/ 	.word	0x00000000
        /*0030*/ 	.short	0x0007
        /*0032*/ 	.short	0x0038
        /*0034*/ 	.byte	0x00, 0xf4, 0x21, 0x00


	//----- nvinfo : EIATTR_KPARAM_INFO
	.align		4
.L_15:
        /*0038*/ 	.byte	0x04, 0x17
        /*003a*/ 	.short	(.L_17 - .L_16)
.L_16:
        /*003c*/ 	.word	0x00000000
        /*0040*/ 	.short	0x0006
        /*0042*/ 	.short	0x0030
        /*0044*/ 	.byte	0x00, 0xf4, 0x21, 0x00


	//----- nvinfo : EIATTR_KPARAM_INFO
	.align		4
.L_17:
        /*0048*/ 	.byte	0x04, 0x17
        /*004a*/ 	.short	(.L_19 - .L_18)
.L_18:
        /*004c*/ 	.word	0x00000000
        /*0050*/ 	.short	0x0005
        /*0052*/ 	.short	0x0028
        /*0054*/ 	.byte	0x00, 0xf4, 0x21, 0x00


	//----- nvinfo : EIATTR_KPARAM_INFO
	.align		4
.L_19:
        /*0058*/ 	.byte	0x04, 0x17
        /*005a*/ 	.short	(.L_21 - .L_20)
.L_20:
        /*005c*/ 	.word	0x00000000
        /*0060*/ 	.short	0x0004
        /*0062*/ 	.short	0x0020
        /*0064*/ 	.byte	0x00, 0xf4, 0x21, 0x00


	//----- nvinfo : EIATTR_KPARAM_INFO
	.align		4
.L_21:
        /*0068*/ 	.byte	0x04, 0x17
        /*006a*/ 	.short	(.L_23 - .L_22)
.L_22:
        /*006c*/ 	.word	0x00000000
        /*0070*/ 	.short	0x0003
        /*0072*/ 	.short	0x0018
        /*0074*/ 	.byte	0x00, 0xf4, 0x21, 0x00


	//----- nvinfo : EIATTR_KPARAM_INFO
	.align		4
.L_23:
        /*0078*/ 	.byte	0x04, 0x17
        /*007a*/ 	.short	(.L_25 - .L_24)
.L_24:
        /*007c*/ 	.word	0x00000000
        /*0080*/ 	.short	0x0002
        /*0082*/ 	.short	0x0010
        /*0084*/ 	.byte	0x00, 0xf4, 0x21, 0x00


	//----- nvinfo : EIATTR_KPARAM_INFO
	.align		4
.L_25:
        /*0088*/ 	.byte	0x04, 0x17
        /*008a*/ 	.short	(.L_27 - .L_26)
.L_26:
        /*008c*/ 	.word	0x00000000
        /*0090*/ 	.short	0x0001
        /*0092*/ 	.short	0x0008
        /*0094*/ 	.byte	0x00, 0xf4, 0x21, 0x00


	//----- nvinfo : EIATTR_KPARAM_INFO
	.align		4
.L_27:
        /*0098*/ 	.byte	0x04, 0x17
        /*009a*/ 	.short	(.L_29 - .L_28)
.L_28:
        /*009c*/ 	.word	0x00000000
        /*00a0*/ 	.short	0x0000
        /*00a2*/ 	.short	0x0000
        /*00a4*/ 	.byte	0x00, 0xf4, 0x21, 0x00


	//----- nvinfo : EIATTR_SPARSE_MMA_MASK
	.align		4
.L_29:
        /*00a8*/ 	.byte	0x03, 0x50
        /*00aa*/ 	.short	0x0000


	//----- nvinfo : EIATTR_MAXREG_COUNT
	.align		4
        /*00ac*/ 	.byte	0x03, 0x1b
        /*00ae*/ 	.short	0x00ff


	//----- nvinfo : EIATTR_EXIT_INSTR_OFFSETS
	.align		4
        /*00b0*/ 	.byte	0x04, 0x1c
        /*00b2*/ 	.short	(.L_31 - .L_30)


	//   ....[0]....
.L_30:
        /*00b4*/ 	.word	0x00001d70


	//----- nvinfo : EIATTR_REQNTID
	.align		4
.L_31:
        /*00b8*/ 	.byte	0x04, 0x10
        /*00ba*/ 	.short	(.L_33 - .L_32)
.L_32:
        /*00bc*/ 	.word	0x00000080
        /*00c0*/ 	.word	0x00000001
        /*00c4*/ 	.word	0x00000001


	//----- nvinfo : EIATTR_CBANK_PARAM_SIZE
	.align		4
.L_33:
        /*00c8*/ 	.byte	0x03, 0x19
        /*00ca*/ 	.short	0x004c


	//----- nvinfo : EIATTR_PARAM_CBANK
	.align		4
        /*00cc*/ 	.byte	0x04, 0x0a
        /*00ce*/ 	.short	(.L_35 - .L_34)
	.align		4
.L_34:
        /*00d0*/ 	.word	index@(.nv.constant0.triton_poi_fused_cat_33)
        /*00d4*/ 	.short	0x0210
        /*00d6*/ 	.short	0x004c


	//----- nvinfo : EIATTR_SW_WAR
	.align		4
.L_35:
        /*00d8*/ 	.byte	0x04, 0x36
        /*00da*/ 	.short	(.L_37 - .L_36)
.L_36:
        /*00dc*/ 	.word	0x00000008
.L_37:


//--------------------- .nv.callgraph             --------------------------
	.section	.nv.callgraph,"",@"SHT_CUDA_CALLGRAPH"
	.align	4
	.sectionentsize	8
	.align		4
        /*0000*/ 	.word	0x00000000
	.align		4
        /*0004*/ 	.word	0xffffffff
	.align		4
        /*0008*/ 	.word	0x00000000
	.align		4
        /*000c*/ 	.word	0xfffffffe
	.align		4
        /*0010*/ 	.word	0x00000000
	.align		4
        /*0014*/ 	.word	0xfffffffd
	.align		4
        /*0018*/ 	.word	0x00000000
	.align		4
        /*001c*/ 	.word	0xfffffffc


//--------------------- .text.triton_poi_fused_cat_33 --------------------------
	.section	.text.triton_poi_fused_cat_33,"ax",@progbits
	.align	128
        .global         triton_poi_fused_cat_33
        .type           triton_poi_fused_cat_33,@function
        .size           triton_poi_fused_cat_33,(.L_x_1 - triton_poi_fused_cat_33)
        .other          triton_poi_fused_cat_33,@"STO_CUDA_ENTRY STV_DEFAULT"
triton_poi_fused_cat_33:
.text.triton_poi_fused_cat_33:
[----:B------:R-:W-:Y:S01]  /*0000*/  LDC R1, c[0x0][0x28] ;  /* 0x00000a00ff017b82 */ /* 0x000fe20000000800 */
[----:B------:R-:W1:Y:S07]  /*0010*/  S2R R0, SR_TID.X ;  /* 0x0000000000007919 */ /* 0x000e6e0000002100 */
[----:B------:R-:W2:Y:S01]  /*0020*/  LDC.64 R12, c[0x0][0x218] ;  /* 0x00008600ff0c7b82 */ /* 0x000ea20000000a00 */
[----:B------:R-:W-:Y:S01]  /*0030*/  CS2R R14, SRZ ;  /* 0x00000000000e7805 */ /* 0x000fe2000001ff00 */
[----:B------:R-:W-:Y:S01]  /*0040*/  ULDC.64 UR4, c[0x0][0x208] ;  /* 0x0000820000047ab9 */ /* 0x000fe20000000a00 */
[----:B------:R-:W3:Y:S05]  /*0050*/  S2R R19, SR_CTAID.X ;  /* 0x0000000000137919 */ /* 0x000eea0000002500 */
[----:B------:R-:W4:Y:S01]  /*0060*/  LDC.64 R6, c[0x0][0x220] ;  /* 0x00008800ff067b82 */ /* 0x000f220000000a00 */
[----:B------:R-:W-:-:S02]  /*0070*/  CS2R R10, SRZ ;  /* 0x00000000000a7805 */ /* 0x000fc4000001ff00 */
[----:B------:R-:W-:Y:S01]  /*0080*/  CS2R R30, SRZ ;  /* 0x00000000001e7805 */ /* 0x000fe2000001ff00 */
[----:B------:R-:W-:Y:S01]  /*0090*/  ULDC.64 UR6, c[0x0][0x228] ;  /* 0x00008a0000067ab9 */ /* 0x000fe20000000a00 */
[----:B-1----:R-:W-:-:S05]  /*00a0*/  IMAD.SHL.U32 R0, R0, 0x4, RZ ;  /* 0x0000000400007824 */ /* 0x002fca00078e00ff */
[----:B------:R-:W-:-:S05]  /*00b0*/  LOP3.LUT R0, R0, 0x1fc, RZ, 0xc0, !PT ;  /* 0x000001fc00007812 */ /* 0x000fca00078ec0ff */
[----:B---3--:R-:W-:-:S05]  /*00c0*/  IMAD R5, R19, 0x400, R0 ;  /* 0x0000040013057824 */ /* 0x008fca00078e0200 */
[----:B------:R-:W-:-:S04]  /*00d0*/  SHF.R.S32.HI R24, RZ, 0x1f, R5 ;  /* 0x0000001fff187819 */ /* 0x000fc80000011405 */
[CC--:B------:R-:W-:Y:S02]  /*00e0*/  LEA.HI R0, R24.reuse, R5.reuse, RZ, 0xa ;  /* 0x0000000518007211 */ /* 0x0c0fe400078f50ff */
[----:B------:R-:W-:Y:S02]  /*00f0*/  LEA.HI R8, R24, R5, RZ, 0x5 ;  /* 0x0000000518087211 */ /* 0x000fe400078f28ff */
[----:B------:R-:W-:Y:S02]  /*0100*/  SHF.R.S32.HI R0, RZ, 0xa, R0 ;  /* 0x0000000aff007819 */ /* 0x000fe40000011400 */
[----:B------:R-:W-:Y:S02]  /*0110*/  SHF.R.S32.HI R9, RZ, 0x5, R8 ;  /* 0x00000005ff097819 */ /* 0x000fe40000011408 */
[----:B------:R-:W-:Y:S02]  /*0120*/  LEA.HI R2, R0, R0, RZ, 0x6 ;  /* 0x0000000000027211 */ /* 0x000fe400078f30ff */
[----:B------:R-:W-:-:S02]  /*0130*/  LOP3.LUT R8, R8, 0xffffffe0, RZ, 0xc0, !PT ;  /* 0xffffffe008087812 */ /* 0x000fc400078ec0ff */
[----:B------:R-:W-:Y:S02]  /*0140*/  LOP3.LUT R3, R2, 0xffffffc0, RZ, 0xc0, !PT ;  /* 0xffffffc002037812 */ /* 0x000fe400078ec0ff */
[----:B------:R-:W-:-:S03]  /*0150*/  LEA.HI R2, R9, R9, RZ, 0x5 ;  /* 0x0000000909027211 */ /* 0x000fc600078f28ff */
[----:B------:R-:W-:Y:S01]  /*0160*/  IMAD.IADD R4, R0, 0x1, -R3 ;  /* 0x0000000100047824 */ /* 0x000fe200078e0a03 */
[----:B------:R-:W-:-:S04]  /*0170*/  LOP3.LUT R2, R2, 0xffffffe0, RZ, 0xc0, !PT ;  /* 0xffffffe002027812 */ /* 0x000fc800078ec0ff */
[----:B------:R-:W-:Y:S01]  /*0180*/  ISETP.GE.AND P0, PT, R4, 0x20, PT ;  /* 0x000000200400780c */ /* 0x000fe20003f06270 */
[----:B------:R-:W-:-:S04]  /*0190*/  IMAD.IADD R2, R9, 0x1, -R2 ;  /* 0x0000000109027824 */ /* 0x000fc800078e0a02 */
[----:B--2---:R-:W-:-:S08]  /*01a0*/  IMAD.WIDE R16, R2, 0x8, R12 ;  /* 0x0000000802107825 */ /* 0x004fd000078e020c */
[----:B------:R1:W2:Y:S01]  /*01b0*/  @!P0 LDG.E.EL.64 R14, desc[UR4][R16.64] ;  /* 0x00000004100e8981 */ /* 0x0002a2000c2e1b00 */
[----:B------:R-:W-:Y:S01]  /*01c0*/  IMAD.IADD R29, R5, 0x1, -R8 ;  /* 0x00000001051d7824 */ /* 0x000fe200078e0a08 */
[----:B------:R-:W-:-:S03]  /*01d0*/  CS2R R8, SRZ ;  /* 0x0000000000087805 */ /* 0x000fc6000001ff00 */
[----:B----4-:R-:W-:-:S05]  /*01e0*/  IMAD.WIDE R40, R29, 0x8, R6 ;  /* 0x000000081d287825 */ /* 0x010fca00078e0206 */
[----:B------:R-:W3:Y:S01]  /*01f0*/  @!P0 LDG.E.EL.128 R8, desc[UR4][R40.64] ;  /* 0x0000000428088981 */ /* 0x000ee2000c2e1d00 */
[----:B------:R-:W-:Y:S01]  /*0200*/  SHF.R.S32.HI R3, RZ, 0x15, R19 ;  /* 0x00000015ff037819 */ /* 0x000fe20000011413 */
[C---:B------:R-:W-:Y:S01]  /*0210*/  VIADD R22, R5.reuse, 0x2 ;  /* 0x0000000205167836 */ /* 0x040fe20000000000 */
[----:B------:R-:W-:Y:S01]  /*0220*/  CS2R R18, SRZ ;  /* 0x0000000000127805 */ /* 0x000fe2000001ff00 */
[----:B------:R-:W-:Y:S01]  /*0230*/  VIADD R25, R5, 0x200 ;  /* 0x0000020005197836 */ /* 0x000fe20000000000 */
[----:B------:R-:W-:-:S04]  /*0240*/  SGXT R3, R3, 0x1 ;  /* 0x000000010303781a */ /* 0x000fc80000000200 */
[C---:B------:R-:W-:Y:S02]  /*0250*/  LEA.HI R0, R3.reuse, R22, RZ, 0x5 ;  /* 0x0000001603007211 */ /* 0x040fe400078f28ff */
[----:B------:R-:W-:Y:S02]  /*0260*/  SHF.R.S32.HI R28, RZ, 0x1f, R25 ;  /* 0x0000001fff1c7819 */ /* 0x000fe40000011419 */
[----:B-1----:R-:W-:Y:S02]  /*0270*/  LOP3.LUT R17, R0, 0xffffffe0, RZ, 0xc0, !PT ;  /* 0xffffffe000117812 */ /* 0x002fe400078ec0ff */
[-C--:B------:R-:W-:Y:S02]  /*0280*/  LEA.HI R0, R28, R25.reuse, RZ, 0xa ;  /* 0x000000191c007211 */ /* 0x080fe400078f50ff */
[----:B------:R-:W-:Y:S01]  /*0290*/  LEA.HI R20, R3, R25, RZ, 0x5 ;  /* 0x0000001903147211 */ /* 0x000fe200078f28ff */
[----:B------:R-:W-:Y:S01]  /*02a0*/  IMAD.IADD R22, R22, 0x1, -R17 ;  /* 0x0000000116167824 */ /* 0x000fe200078e0a11 */
[----:B------:R-:W-:-:S02]  /*02b0*/  CS2R R16, SRZ ;  /* 0x0000000000107805 */ /* 0x000fc4000001ff00 */
[----:B------:R-:W-:Y:S01]  /*02c0*/  SHF.R.S32.HI R0, RZ, 0xa, R0 ;  /* 0x0000000aff007819 */ /* 0x000fe20000011400 */
[----:B------:R-:W-:-:S03]  /*02d0*/  IMAD.WIDE R6, R22, 0x8, R6 ;  /* 0x0000000816067825 */ /* 0x000fc600078e0206 */
[----:B------:R-:W-:Y:S02]  /*02e0*/  LEA.HI R3, R0, R0, RZ, 0x6 ;  /* 0x0000000000037211 */ /* 0x000fe400078f30ff */
[----:B------:R-:W4:Y:S01]  /*02f0*/  @!P0 LDG.E.EL.128 R16, desc[UR4][R6.64] ;  /* 0x0000000406108981 */ /* 0x000f22000c2e1d00 */
[----:B------:R-:W-:Y:S02]  /*0300*/  SHF.R.S32.HI R20, RZ, 0x5, R20 ;  /* 0x00000005ff147819 */ /* 0x000fe40000011414 */
[----:B------:R-:W-:Y:S02]  /*0310*/  LOP3.LUT R3, R3, 0xffffffc0, RZ, 0xc0, !PT ;  /* 0xffffffc003037812 */ /* 0x000fe400078ec0ff */
[----:B------:R-:W-:-:S03]  /*0320*/  LEA.HI R21, R20, R20, RZ, 0x5 ;  /* 0x0000001414157211 */ /* 0x000fc600078f28ff */
[----:B------:R-:W-:Y:S01]  /*0330*/  IMAD.IADD R0, R0, 0x1, -R3 ;  /* 0x0000000100007824 */ /* 0x000fe200078e0a03 */
[----:B------:R-:W-:-:S04]  /*0340*/  LOP3.LUT R3, R21, 0xffffffe0, RZ, 0xc0, !PT ;  /* 0xffffffe015037812 */ /* 0x000fc800078ec0ff */
[----:B------:R-:W-:Y:S01]  /*0350*/  ISETP.GE.AND P1, PT, R0, 0x20, PT ;  /* 0x000000200000780c */ /* 0x000fe20003f26270 */
[----:B------:R-:W-:-:S04]  /*0360*/  IMAD.IADD R3, R20, 0x1, -R3 ;  /* 0x0000000114037824 */ /* 0x000fc800078e0a03 */
[----:B------:R-:W-:-:S08]  /*0370*/  IMAD.WIDE R12, R3, 0x8, R12 ;  /* 0x00000008030c7825 */ /* 0x000fd000078e020c */
[----:B------:R1:W5:Y:S02]  /*0380*/  @!P1 LDG.E.EL.64 R30, desc[UR4][R12.64] ;  /* 0x000000040c1e9981 */ /* 0x000364000c2e1b00 */
[----:B-1----:R-:W-:Y:S02]  /*0390*/  CS2R R12, SRZ ;  /* 0x00000000000c7805 */ /* 0x002fe4000001ff00 */
[----:B------:R-:W-:Y:S01]  /*03a0*/  LEA.HI R24, R24, R5, RZ, 0x10 ;  /* 0x0000000518187211 */ /* 0x000fe200078f80ff */
[----:B------:R-:W-:-:S03]  /*03b0*/  IMAD.SHL.U32 R35, R4, 0x100, RZ ;  /* 0x0000010004237824 */ /* 0x000fc600078e00ff */
[----:B------:R-:W-:-:S05]  /*03c0*/  SHF.R.S32.HI R23, RZ, 0x10, R24 ;  /* 0x00000010ff177819 */ /* 0x000fca0000011418 */
[----:B------:R-:W-:Y:S01]  /*03d0*/  IMAD.SHL.U32 R33, R23, 0x2000, RZ ;  /* 0x0000200017217824 */ /* 0x000fe200078e00ff */
[----:B--2---:R-:W-:Y:S02]  /*03e0*/  SEL R15, R15, RZ, !P0 ;  /* 0x000000ff0f0f7207 */ /* 0x004fe40004000000 */
[----:B------:R-:W-:Y:S02]  /*03f0*/  SEL R21, R14, RZ, !P0 ;  /* 0x000000ff0e157207 */ /* 0x000fe40004000000 */
[----:B------:R-:W-:-:S04]  /*0400*/  SHF.R.U32.HI R20, RZ, 0x1b, R15 ;  /* 0x0000001bff147819 */ /* 0x000fc8000001160f */
[----:B------:R-:W-:-:S04]  /*0410*/  LOP3.LUT R14, R20, 0x10, RZ, 0xc0, !PT ;  /* 0x00000010140e7812 */ /* 0x000fc800078ec0ff */
[----:B------:R-:W-:Y:S02]  /*0420*/  IADD3 R14, P2, R14, R21, RZ ;  /* 0x000000150e0e7210 */ /* 0x000fe40007f5e0ff */
[----:B---3--:R-:W-:-:S03]  /*0430*/  SEL R21, R9, RZ, !P0 ;  /* 0x000000ff09157207 */ /* 0x008fc60004000000 */
[----:B------:R-:W-:Y:S01]  /*0440*/  IMAD.X R27, RZ, RZ, R15, P2 ;  /* 0x000000ffff1b7224 */ /* 0x000fe200010e060f */
[----:B------:R-:W-:Y:S01]  /*0450*/  SEL R20, R8, RZ, !P0 ;  /* 0x000000ff08147207 */ /* 0x000fe20004000000 */
[----:B------:R-:W-:Y:S01]  /*0460*/  IMAD.SHL.U32 R26, R14, 0x40, RZ ;  /* 0x000000400e1a7824 */ /* 0x000fe200078e00ff */
[----:B------:R-:W-:Y:S02]  /*0470*/  SEL R10, R10, RZ, !P0 ;  /* 0x000000ff0a0a7207 */ /* 0x000fe40004000000 */
[----:B------:R-:W-:Y:S02]  /*0480*/  SHF.L.U64.HI R27, R14, 0x6, R27 ;  /* 0x000000060e1b7819 */ /* 0x000fe4000001021b */
[----:B------:R-:W-:Y:S02]  /*0490*/  CS2R R14, SRZ ;  /* 0x00000000000e7805 */ /* 0x000fe4000001ff00 */
[----:B------:R-:W-:Y:S02]  /*04a0*/  SHF.R.U32.HI R9, RZ, 0x19, R21 ;  /* 0x00000019ff097819 */ /* 0x000fe40000011615 */
[----:B------:R-:W-:-:S02]  /*04b0*/  SEL R11, R11, RZ, !P0 ;  /* 0x000000ff0b0b7207 */ /* 0x000fc40004000000 */
[----:B------:R-:W-:Y:S01]  /*04c0*/  LEA R8, P3, R20, UR6, 0x2 ;  /* 0x0000000614087c11 */ /* 0x000fe2000f8610ff */
[----:B------:R-:W2:Y:S01]  /*04d0*/  @!P1 LDG.E.EL.128 R12, desc[UR4][R40.64] ;  /* 0x00000004280c9981 */ /* 0x000ea2000c2e1d00 */
[----:B------:R-:W-:Y:S02]  /*04e0*/  LEA R37, P2, R10, UR6, 0x2 ;  /* 0x000000060a257c11 */ /* 0x000fe4000f8410ff */
[----:B------:R-:W-:Y:S02]  /*04f0*/  LOP3.LUT R9, R9, 0x40, RZ, 0xc0, !PT ;  /* 0x0000004009097812 */ /* 0x000fe400078ec0ff */
[----:B------:R-:W-:Y:S02]  /*0500*/  LEA.HI.X R20, R20, UR7, R21, 0x2, P3 ;  /* 0x0000000714147c11 */ /* 0x000fe400098f1415 */
[----:B------:R-:W-:Y:S02]  /*0510*/  LEA.HI.X R10, R10, UR7, R11, 0x2, P2 ;  /* 0x000000070a0a7c11 */ /* 0x000fe400090f140b */
[----:B------:R-:W-:-:S02]  /*0520*/  IADD3 R8, P2, P3, R26, R8, R9 ;  /* 0x000000081a087210 */ /* 0x000fc40007b5e009 */
[----:B------:R-:W-:Y:S02]  /*0530*/  SHF.R.U32.HI R36, RZ, 0x19, R11 ;  /* 0x00000019ff247819 */ /* 0x000fe4000001160b */
[----:B------:R-:W-:Y:S02]  /*0540*/  IADD3.X R9, R27, R20, RZ, P2, P3 ;  /* 0x000000141b097210 */ /* 0x000fe400017e64ff */
[----:B------:R-:W-:Y:S01]  /*0550*/  LOP3.LUT R36, R36, 0x40, RZ, 0xc0, !PT ;  /* 0x0000004024247812 */ /* 0x000fe200078ec0ff */
[----:B------:R-:W-:-:S03]  /*0560*/  IMAD.WIDE R8, R35, 0x4, R8 ;  /* 0x0000000423087825 */ /* 0x000fc600078e0208 */
[----:B------:R-:W-:-:S04]  /*0570*/  IADD3 R36, P4, P5, R26, R37, R36 ;  /* 0x000000251a247210 */ /* 0x000fc80007d9e024 */
[----:B------:R-:W-:Y:S01]  /*0580*/  IADD3.X R37, R27, R10, RZ, P4, P5 ;  /* 0x0000000a1b257210 */ /* 0x000fe200027ea4ff */
[----:B------:R-:W-:Y:S01]  /*0590*/  IMAD.WIDE R38, R33, 0x4, R8 ;  /* 0x0000000421267825 */ /* 0x000fe200078e0208 */
[----:B------:R-:W-:Y:S02]  /*05a0*/  CS2R R8, SRZ ;  /* 0x0000000000087805 */ /* 0x000fe4000001ff00 */
[----:B------:R-:W-:-:S06]  /*05b0*/  CS2R R10, SRZ ;  /* 0x00000000000a7805 */ /* 0x000fcc000001ff00 */
[----:B------:R1:W3:Y:S01]  /*05c0*/  @!P1 LDG.E.EL.128 R8, desc[UR4][R6.64] ;  /* 0x0000000406089981 */ /* 0x0002e2000c2e1d00 */
[----:B----4-:R-:W-:Y:S02]  /*05d0*/  SEL R32, R16, RZ, !P0 ;  /* 0x000000ff10207207 */ /* 0x010fe40004000000 */
[----:B------:R-:W-:Y:S02]  /*05e0*/  SEL R16, R18, RZ, !P0 ;  /* 0x000000ff12107207 */ /* 0x000fe40004000000 */
[----:B------:R-:W-:Y:S02]  /*05f0*/  SEL R17, R17, RZ, !P0 ;  /* 0x000000ff11117207 */ /* 0x000fe40004000000 */
[----:B------:R-:W-:-:S04]  /*0600*/  LEA R18, P2, R32, UR6, 0x2 ;  /* 0x0000000620127c11 */ /* 0x000fc8000f8410ff */
[--C-:B------:R-:W-:Y:S02]  /*0610*/  LEA.HI.X R32, R32, UR7, R17.reuse, 0x2, P2 ;  /* 0x0000000720207c11 */ /* 0x100fe400090f1411 */
[----:B------:R-:W-:Y:S02]  /*0620*/  SHF.R.U32.HI R17, RZ, 0x19, R17 ;  /* 0x00000019ff117819 */ /* 0x000fe40000011611 */
[----:B------:R-:W-:Y:S02]  /*0630*/  SEL R19, R19, RZ, !P0 ;  /* 0x000000ff13137207 */ /* 0x000fe40004000000 */
[----:B------:R-:W-:-:S04]  /*0640*/  LOP3.LUT R17, R17, 0x40, RZ, 0xc0, !PT ;  /* 0x0000004011117812 */ /* 0x000fc800078ec0ff */
[----:B------:R-:W-:Y:S02]  /*0650*/  IADD3 R18, P2, P3, R26, R18, R17 ;  /* 0x000000121a127210 */ /* 0x000fe40007b5e011 */
[--C-:B------:R-:W-:Y:S02]  /*0660*/  SHF.R.U32.HI R17, RZ, 0x19, R19.reuse ;  /* 0x00000019ff117819 */ /* 0x100fe40000011613 */
[C---:B------:R-:W-:Y:S02]  /*0670*/  LEA R34, P4, R16.reuse, UR6, 0x2 ;  /* 0x0000000610227c11 */ /* 0x040fe4000f8810ff */
[----:B------:R-:W-:Y:S02]  /*0680*/  LOP3.LUT R17, R17, 0x40, RZ, 0xc0, !PT ;  /* 0x0000004011117812 */ /* 0x000fe400078ec0ff */
[----:B-1----:R-:W-:Y:S02]  /*0690*/  LEA.HI.X R6, R16, UR7, R19, 0x2, P4 ;  /* 0x0000000710067c11 */ /* 0x002fe4000a0f1413 */
[----:B------:R-:W-:-:S02]  /*06a0*/  IADD3 R16, P4, P5, R26, R34, R17 ;  /* 0x000000221a107210 */ /* 0x000fc40007d9e011 */
[C---:B------:R-:W-:Y:S02]  /*06b0*/  IADD3.X R19, R27.reuse, R32, RZ, P2, P3 ;  /* 0x000000201b137210 */ /* 0x040fe400017e64ff */
[----:B------:R-:W-:Y:S01]  /*06c0*/  IADD3.X R17, R27, R6, RZ, P4, P5 ;  /* 0x000000061b117210 */ /* 0x000fe200027ea4ff */
[----:B------:R-:W-:Y:S01]  /*06d0*/  IMAD.WIDE R6, R35, 0x4, R18 ;  /* 0x0000000423067825 */ /* 0x000fe200078e0212 */
[----:B-----5:R-:W-:-:S03]  /*06e0*/  SEL R18, R31, RZ, !P1 ;  /* 0x000000ff1f127207 */ /* 0x020fc60004800000 */
[----:B------:R-:W-:Y:S01]  /*06f0*/  IMAD.WIDE R36, R35, 0x4, R36 ;  /* 0x0000000423247825 */ /* 0x000fe200078e0224 */
[----:B------:R-:W-:Y:S02]  /*0700*/  SHF.R.U32.HI R19, RZ, 0x1b, R18 ;  /* 0x0000001bff137819 */ /* 0x000fe40000011612 */
[----:B------:R-:W-:Y:S02]  /*0710*/  CS2R R20, SRZ ;  /* 0x0000000000147805 */ /* 0x000fe4000001ff00 */
[----:B------:R-:W-:Y:S01]  /*0720*/  SEL R32, R30, RZ, !P1 ;  /* 0x000000ff1e207207 */ /* 0x000fe20004800000 */
[----:B------:R-:W-:Y:S01]  /*0730*/  IMAD.WIDE R30, R33, 0x4, R6 ;  /* 0x00000004211e7825 */ /* 0x000fe200078e0206 */
[----:B------:R-:W-:-:S03]  /*0740*/  LOP3.LUT R7, R19, 0x10, RZ, 0xc0, !PT ;  /* 0x0000001013077812 */ /* 0x000fc600078ec0ff */
[----:B------:R-:W-:-:S04]  /*0750*/  IMAD.WIDE R36, R33, 0x4, R36 ;  /* 0x0000000421247825 */ /* 0x000fc800078e0224 */
[----:B------:R-:W-:Y:S01]  /*0760*/  IMAD.WIDE R16, R35, 0x4, R16 ;  /* 0x0000000423107825 */ /* 0x000fe200078e0210 */
[----:B------:R-:W-:Y:S01]  /*0770*/  IADD3 R34, P2, R7, R32, RZ ;  /* 0x0000002007227210 */ /* 0x000fe20007f5e0ff */
[----:B------:R-:W4:Y:S02]  /*0780*/  @!P0 LDG.E.EL R20, desc[UR4][R36.64] ;  /* 0x0000000424148981 */ /* 0x000f24000c2e1900 */
[----:B------:R-:W-:Y:S02]  /*0790*/  IMAD.WIDE R16, R33, 0x4, R16 ;  /* 0x0000000421107825 */ /* 0x000fe400078e0210 */
[----:B------:R-:W5:Y:S02]  /*07a0*/  @!P0 LDG.E.EL R21, desc[UR4][R38.64] ;  /* 0x0000000426158981 */ /* 0x000f64000c2e1900 */
[----:B------:R-:W-:Y:S02]  /*07b0*/  IMAD.MOV.U32 R6, RZ, RZ, RZ ;  /* 0x000000ffff067224 */ /* 0x000fe400078e00ff */
[----:B------:R-:W-:-:S04]  /*07c0*/  IMAD.MOV.U32 R7, RZ, RZ, RZ ;  /* 0x000000ffff077224 */ /* 0x000fc800078e00ff */
[----:B------:R1:W4:Y:S04]  /*07d0*/  @!P0 LDG.E.EL R6, desc[UR4][R30.64] ;  /* 0x000000041e068981 */ /* 0x000328000c2e1900 */
[----:B------:R2:W4:Y:S01]  /*07e0*/  @!P0 LDG.E.EL R7, desc[UR4][R16.64] ;  /* 0x0000000410078981 */ /* 0x000522000c2e1900 */
[----:B01----:R-:W-:-:S04]  /*07f0*/  LEA.HI R31, R28, R25, RZ, 0x10 ;  /* 0x000000191c1f7211 */ /* 0x003fc800078f80ff */
[----:B------:R-:W-:Y:S02]  /*0800*/  SHF.R.S32.HI R28, RZ, 0x10, R31 ;  /* 0x00000010ff1c7819 */ /* 0x000fe4000001141f */
[----:B--2---:R-:W-:Y:S02]  /*0810*/  SEL R19, R13, RZ, !P1 ;  /* 0x000000ff0d137207 */ /* 0x004fe40004800000 */
[----:B------:R-:W-:Y:S02]  /*0820*/  SEL R36, R12, RZ, !P1 ;  /* 0x000000ff0c247207 */ /* 0x000fe40004800000 */
[----:B------:R-:W-:Y:S01]  /*0830*/  SHF.R.U32.HI R33, RZ, 0x19, R19 ;  /* 0x00000019ff217819 */ /* 0x000fe20000011613 */
[----:B------:R-:W-:Y:S01]  /*0840*/  IMAD.X R13, RZ, RZ, R18, P2 ;  /* 0x000000ffff0d7224 */ /* 0x000fe200010e0612 */
[----:B------:R-:W-:Y:S01]  /*0850*/  LEA R32, P2, R36, UR6, 0x2 ;  /* 0x0000000624207c11 */ /* 0x000fe2000f8410ff */
[----:B------:R-:W-:Y:S01]  /*0860*/  IMAD.SHL.U32 R12, R34, 0x40, RZ ;  /* 0x00000040220c7824 */ /* 0x000fe200078e00ff */
[----:B------:R-:W-:-:S02]  /*0870*/  LOP3.LUT R33, R33, 0x40, RZ, 0xc0, !PT ;  /* 0x0000004021217812 */ /* 0x000fc400078ec0ff */
[----:B------:R-:W-:Y:S02]  /*0880*/  SEL R18, R14, RZ, !P1 ;  /* 0x000000ff0e127207 */ /* 0x000fe40004800000 */
[----:B------:R-:W-:Y:S02]  /*0890*/  LEA.HI.X R14, R36, UR7, R19, 0x2, P2 ;  /* 0x00000007240e7c11 */ /* 0x000fe400090f1413 */
[----:B------:R-:W-:Y:S02]  /*08a0*/  SHF.L.U64.HI R13, R34, 0x6, R13 ;  /* 0x00000006220d7819 */ /* 0x000fe4000001020d */
[----:B------:R-:W-:Y:S02]  /*08b0*/  IADD3 R32, P2, P3, R12, R32, R33 ;  /* 0x000000200c207210 */ /* 0x000fe40007b5e021 */
[----:B------:R-:W-:Y:S01]  /*08c0*/  SEL R35, R15, RZ, !P1 ;  /* 0x000000ff0f237207 */ /* 0x000fe20004800000 */
[----:B------:R-:W-:Y:S01]  /*08d0*/  IMAD.SHL.U32 R15, R0, 0x100, RZ ;  /* 0x00000100000f7824 */ /* 0x000fe200078e00ff */
[----:B------:R-:W-:-:S02]  /*08e0*/  IADD3.X R33, R13, R14, RZ, P2, P3 ;  /* 0x0000000e0d217210 */ /* 0x000fc400017e64ff */
[----:B------:R-:W-:Y:S01]  /*08f0*/  SHF.R.U32.HI R17, RZ, 0x19, R35 ;  /* 0x00000019ff117819 */ /* 0x000fe20000011623 */
[----:B------:R-:W-:Y:S01]  /*0900*/  IMAD.SHL.U32 R14, R28, 0x2000, RZ ;  /* 0x000020001c0e7824 */ /* 0x000fe200078e00ff */
[C---:B------:R-:W-:Y:S01]  /*0910*/  LEA R19, P4, R18.reuse, UR6, 0x2 ;  /* 0x0000000612137c11 */ /* 0x040fe2000f8810ff */
[----:B------:R-:W-:Y:S01]  /*0920*/  IMAD.WIDE R32, R15, 0x4, R32 ;  /* 0x000000040f207825 */ /* 0x000fe200078e0220 */
[----:B------:R-:W-:Y:S02]  /*0930*/  LOP3.LUT R17, R17, 0x40, RZ, 0xc0, !PT ;  /* 0x0000004011117812 */ /* 0x000fe400078ec0ff */
[----:B------:R-:W-:Y:S02]  /*0940*/  LEA.HI.X R18, R18, UR7, R35, 0x2, P4 ;  /* 0x0000000712127c11 */ /* 0x000fe4000a0f1423 */
[----:B---3--:R-:W-:Y:S01]  /*0950*/  SEL R37, R9, RZ, !P1 ;  /* 0x000000ff09257207 */ /* 0x008fe20004800000 */
[----:B------:R-:W-:Y:S01]  /*0960*/  IMAD.WIDE R34, R14, 0x4, R32 ;  /* 0x000000040e227825 */ /* 0x000fe200078e0220 */
[----:B------:R-:W-:-:S02]  /*0970*/  IADD3 R16, P2, P3, R12, R19, R17 ;  /* 0x000000130c107210 */ /* 0x000fc40007b5e011 */
[----:B------:R-:W-:Y:S02]  /*0980*/  SEL R30, R8, RZ, !P1 ;  /* 0x000000ff081e7207 */ /* 0x000fe40004800000 */
[----:B------:R-:W-:Y:S02]  /*0990*/  SHF.R.U32.HI R33, RZ, 0x19, R37 ;  /* 0x00000019ff217819 */ /* 0x000fe40000011625 */
[----:B------:R-:W-:Y:S02]  /*09a0*/  IADD3.X R17, R13, R18, RZ, P2, P3 ;  /* 0x000000120d117210 */ /* 0x000fe400017e64ff */
[C---:B------:R-:W-:Y:S02]  /*09b0*/  LEA R18, P2, R30.reuse, UR6, 0x2 ;  /* 0x000000061e127c11 */ /* 0x040fe4000f8410ff */
[----:B------:R-:W-:Y:S01]  /*09c0*/  LOP3.LUT R33, R33, 0x40, RZ, 0xc0, !PT ;  /* 0x0000004021217812 */ /* 0x000fe200078ec0ff */
[----:B------:R-:W-:Y:S01]  /*09d0*/  IMAD.WIDE R8, R15, 0x4, R16 ;  /* 0x000000040f087825 */ /* 0x000fe200078e0210 */
[----:B------:R-:W-:-:S02]  /*09e0*/  LEA.HI.X R30, R30, UR7, R37, 0x2, P2 ;  /* 0x000000071e1e7c11 */ /* 0x000fc400090f1425 */
[----:B------:R-:W-:Y:S02]  /*09f0*/  IADD3 R16, P2, P3, R12, R18, R33 ;  /* 0x000000120c107210 */ /* 0x000fe40007b5e021 */
[----:B------:R-:W0:Y:S02]  /*0a00*/  LDC.64 R32, c[0x0][0x230] ;  /* 0x00008c00ff207b82 */ /* 0x000e240000000a00 */
[----:B------:R-:W-:Y:S02]  /*0a10*/  IADD3.X R17, R13, R30, RZ, P2, P3 ;  /* 0x0000001e0d117210 */ /* 0x000fe400017e64ff */
[----:B------:R-:W-:Y:S01]  /*0a20*/  SEL R10, R10, RZ, !P1 ;  /* 0x000000ff0a0a7207 */ /* 0x000fe20004800000 */
[----:B------:R-:W-:Y:S02]  /*0a30*/  IMAD.MOV.U32 R18, RZ, RZ, RZ ;  /* 0x000000ffff127224 */ /* 0x000fe400078e00ff */
[----:B------:R-:W-:Y:S01]  /*0a40*/  IMAD.WIDE R16, R15, 0x4, R16 ;  /* 0x000000040f107825 */ /* 0x000fe200078e0210 */
[----:B------:R-:W-:-:S02]  /*0a50*/  SEL R11, R11, RZ, !P1 ;  /* 0x000000ff0b0b7207 */ /* 0x000fc40004800000 */
[----:B------:R-:W-:Y:S01]  /*0a60*/  LEA R36, P2, R10, UR6, 0x2 ;  /* 0x000000060a247c11 */ /* 0x000fe2000f8410ff */
[----:B------:R-:W-:Y:S02]  /*0a70*/  IMAD.MOV.U32 R19, RZ, RZ, RZ ;  /* 0x000000ffff137224 */ /* 0x000fe400078e00ff */
[----:B------:R-:W-:Y:S01]  /*0a80*/  IMAD.WIDE R8, R14, 0x4, R8 ;  /* 0x000000040e087825 */ /* 0x000fe200078e0208 */
[----:B------:R-:W-:-:S03]  /*0a90*/  SHF.R.U32.HI R37, RZ, 0x19, R11 ;  /* 0x00000019ff257819 */ /* 0x000fc6000001160b */
[----:B------:R-:W-:Y:S01]  /*0aa0*/  IMAD.WIDE R38, R14, 0x4, R16 ;  /* 0x000000040e267825 */ /* 0x000fe200078e0210 */
[----:B------:R1:W2:Y:S01]  /*0ab0*/  @!P1 LDG.E.EL R18, desc[UR4][R8.64] ;  /* 0x0000000408129981 */ /* 0x0002a2000c2e1900 */
[----:B------:R-:W-:Y:S02]  /*0ac0*/  LEA.HI.X R16, R10, UR7, R11, 0x2, P2 ;  /* 0x000000070a107c11 */ /* 0x000fe400090f140b */
[----:B------:R-:W-:Y:S01]  /*0ad0*/  CS2R R10, SRZ ;  /* 0x00000000000a7805 */ /* 0x000fe2000001ff00 */
[----:B------:R0:W3:Y:S01]  /*0ae0*/  @!P1 LDG.E.EL R19, desc[UR4][R34.64] ;  /* 0x0000000422139981 */ /* 0x0000e2000c2e1900 */
[----:B-1----:R-:W-:Y:S01]  /*0af0*/  CS2R R8, SRZ ;  /* 0x0000000000087805 */ /* 0x002fe2000001ff00 */
[----:B0-----:R-:W-:-:S05]  /*0b00*/  IMAD.WIDE R34, R29, 0x8, R32 ;  /* 0x000000081d227825 */ /* 0x001fca00078e0220 */
[----:B------:R-:W2:Y:S01]  /*0b10*/  @!P0 LDG.E.EL.128 R8, desc[UR4][R34.64] ;  /* 0x0000000422088981 */ /* 0x000ea2000c2e1d00 */
[----:B------:R-:W-:-:S04]  /*0b20*/  LOP3.LUT R37, R37, 0x40, RZ, 0xc0, !PT ;  /* 0x0000004025257812 */ /* 0x000fc800078ec0ff */
[----:B------:R-:W-:-:S04]  /*0b30*/  IADD3 R36, P2, P3, R12, R36, R37 ;  /* 0x000000240c247210 */ /* 0x000fc80007b5e025 */
[----:B------:R-:W-:-:S03]  /*0b40*/  IADD3.X R37, R13, R16, RZ, P2, P3 ;  /* 0x000000100d257210 */ /* 0x000fc600017e64ff */
[----:B------:R-:W-:-:S04]  /*0b50*/  IMAD.WIDE R36, R15, 0x4, R36 ;  /* 0x000000040f247825 */ /* 0x000fc800078e0224 */
[----:B------:R-:W-:Y:S02]  /*0b60*/  IMAD.MOV.U32 R16, RZ, RZ, RZ ;  /* 0x000000ffff107224 */ /* 0x000fe400078e00ff */
[----:B------:R-:W-:Y:S01]  /*0b70*/  IMAD.WIDE R14, R14, 0x4, R36 ;  /* 0x000000040e0e7825 */ /* 0x000fe200078e0224 */
[----:B------:R-:W-:-:S04]  /*0b80*/  SHF.R.S32.HI R36, RZ, 0x1f, R5 ;  /* 0x0000001fff247819 */ /* 0x000fc80000011405 */
[----:B------:R-:W-:Y:S01]  /*0b90*/  LEA.HI R36, R36, R5, RZ, 0x10 ;  /* 0x0000000524247211 */ /* 0x000fe200078f80ff */
[----:B------:R0:W3:Y:S01]  /*0ba0*/  @!P1 LDG.E.EL R16, desc[UR4][R14.64] ;  /* 0x000000040e109981 */ /* 0x0000e2000c2e1900 */
[----:B------:R-:W-:-:S04]  /*0bb0*/  IMAD.WIDE R32, R22, 0x8, R32 ;  /* 0x0000000816207825 */ /* 0x000fc800078e0220 */
[----:B0-----:R-:W-:Y:S01]  /*0bc0*/  IMAD.MOV.U32 R14, RZ, RZ, RZ ;  /* 0x000000ffff0e7224 */ /* 0x001fe200078e00ff */
[----:B--2---:R-:W-:Y:S02]  /*0bd0*/  SEL R29, R9, RZ, !P0 ;  /* 0x000000ff091d7207 */ /* 0x004fe40004000000 */
[----:B------:R-:W-:Y:S02]  /*0be0*/  SEL R30, R8, RZ, !P0 ;  /* 0x000000ff081e7207 */ /* 0x000fe40004000000 */
[----:B------:R-:W-:Y:S02]  /*0bf0*/  SHF.R.U32.HI R9, RZ, 0x19, R29 ;  /* 0x00000019ff097819 */ /* 0x000fe4000001161d */
[----:B------:R-:W-:Y:S02]  /*0c00*/  LEA R8, P2, R30, UR6, 0x2 ;  /* 0x000000061e087c11 */ /* 0x000fe4000f8410ff */
[----:B------:R-:W-:Y:S02]  /*0c10*/  LOP3.LUT R9, R9, 0x40, RZ, 0xc0, !PT ;  /* 0x0000004009097812 */ /* 0x000fe400078ec0ff */
[----:B------:R-:W-:-:S02]  /*0c20*/  SEL R15, R11, RZ, !P0 ;  /* 0x000000ff0b0f7207 */ /* 0x000fc40004000000 */
[----:B------:R-:W-:Y:S02]  /*0c30*/  LEA.HI.X R30, R30, UR7, R29, 0x2, P2 ;  /* 0x000000071e1e7c11 */ /* 0x000fe400090f141d */
[----:B------:R-:W-:Y:S02]  /*0c40*/  IADD3 R8, P2, P3, R26, R8, R9 ;  /* 0x000000081a087210 */ /* 0x000fe40007b5e009 */
[----:B------:R-:W-:Y:S02]  /*0c50*/  SHF.R.S32.HI R29, RZ, 0x10, R36 ;  /* 0x00000010ff1d7819 */ /* 0x000fe40000011424 */
[----:B------:R-:W-:Y:S02]  /*0c60*/  SEL R36, R10, RZ, !P0 ;  /* 0x000000ff0a247207 */ /* 0x000fe40004000000 */
[----:B------:R-:W-:Y:S02]  /*0c70*/  SHF.R.U32.HI R11, RZ, 0x19, R15 ;  /* 0x00000019ff0b7819 */ /* 0x000fe4000001160f */
[----:B------:R-:W-:-:S02]  /*0c80*/  IADD3.X R9, R27, R30, RZ, P2, P3 ;  /* 0x0000001e1b097210 */ /* 0x000fc400017e64ff */
[----:B------:R-:W-:Y:S02]  /*0c90*/  LEA R10, P2, R36, UR6, 0x2 ;  /* 0x00000006240a7c11 */ /* 0x000fe4000f8410ff */
[----:B------:R-:W-:Y:S01]  /*0ca0*/  LOP3.LUT R11, R11, 0x40, RZ, 0xc0, !PT ;  /* 0x000000400b0b7812 */ /* 0x000fe200078ec0ff */
[----:B------:R-:W-:Y:S01]  /*0cb0*/  IMAD.SHL.U32 R30, R4, 0x100, RZ ;  /* 0x00000100041e7824 */ /* 0x000fe200078e00ff */
[----:B------:R-:W-:Y:S02]  /*0cc0*/  LEA.HI.X R36, R36, UR7, R15, 0x2, P2 ;  /* 0x0000000724247c11 */ /* 0x000fe400090f140f */
[----:B------:R-:W-:Y:S01]  /*0cd0*/  IADD3 R10, P2, P3, R26, R10, R11 ;  /* 0x0000000a1a0a7210 */ /* 0x000fe20007b5e00b */
[----:B------:R-:W-:-:S03]  /*0ce0*/  IMAD.WIDE R8, R30, 0x4, R8 ;  /* 0x000000041e087825 */ /* 0x000fc600078e0208 */
[----:B------:R-:W-:Y:S01]  /*0cf0*/  IADD3.X R11, R27, R36, RZ, P2, P3 ;  /* 0x000000241b0b7210 */ /* 0x000fe200017e64ff */
[----:B------:R-:W-:Y:S02]  /*0d00*/  IMAD.SHL.U32 R29, R29, 0x2000, RZ ;  /* 0x000020001d1d7824 */ /* 0x000fe400078e00ff */
[----:B------:R-:W-:-:S04]  /*0d10*/  IMAD.WIDE R10, R30, 0x4, R10 ;  /* 0x000000041e0a7825 */ /* 0x000fc800078e020a */
[----:B------:R-:W-:-:S04]  /*0d20*/  IMAD.WIDE R8, R29, 0x4, R8 ;  /* 0x000000041d087825 */ /* 0x000fc800078e0208 */
[----:B------:R-:W-:Y:S01]  /*0d30*/  IMAD.WIDE R36, R29, 0x4, R10 ;  /* 0x000000041d247825 */ /* 0x000fe200078e020a */
[----:B------:R0:W2:Y:S01]  /*0d40*/  @!P0 LDG.E.EL R14, desc[UR4][R8.64] ;  /* 0x00000004080e8981 */ /* 0x0000a2000c2e1900 */
[----:B------:R-:W-:Y:S02]  /*0d50*/  CS2R R10, SRZ ;  /* 0x00000000000a7805 */ /* 0x000fe4000001ff00 */
[----:B0-----:R-:W-:-:S06]  /*0d60*/  CS2R R8, SRZ ;  /* 0x0000000000087805 */ /* 0x001fcc000001ff00 */
[----:B------:R-:W2:Y:S01]  /*0d70*/  @!P0 LDG.E.EL.128 R8, desc[UR4][R32.64] ;  /* 0x0000000420088981 */ /* 0x000ea2000c2e1d00 */
[----:B------:R-:W-:Y:S01]  /*0d80*/  IMAD.SHL.U32 R28, R28, 0x8000, RZ ;  /* 0x000080001c1c7824 */ /* 0x000fe200078e00ff */
[----:B------:R-:W-:-:S04]  /*0d90*/  LOP3.LUT R22, R31, 0xffff0000, RZ, 0xc0, !PT ;  /* 0xffff00001f167812 */ /* 0x000fc800078ec0ff */
[----:B------:R-:W-:Y:S01]  /*0da0*/  IADD3 R22, R28, R25, -R22 ;  /* 0x000000191c167210 */ /* 0x000fe20007ffe816 */
[----:B------:R-:W-:-:S06]  /*0db0*/  IMAD.MOV.U32 R15, RZ, RZ, RZ ;  /* 0x000000ffff0f7224 */ /* 0x000fcc00078e00ff */
[----:B------:R0:W3:Y:S01]  /*0dc0*/  @!P0 LDG.E.EL R15, desc[UR4][R36.64] ;  /* 0x00000004240f8981 */ /* 0x0000e2000c2e1900 */
[----:B--2---:R-:W-:Y:S02]  /*0dd0*/  SEL R28, R8, RZ, !P0 ;  /* 0x000000ff081c7207 */ /* 0x004fe40004000000 */
[----:B------:R-:W-:Y:S02]  /*0de0*/  SEL R9, R9, RZ, !P0 ;  /* 0x000000ff09097207 */ /* 0x000fe40004000000 */
[----:B------:R-:W-:-:S04]  /*0df0*/  LEA R8, P2, R28, UR6, 0x2 ;  /* 0x000000061c087c11 */ /* 0x000fc8000f8410ff */
[--C-:B------:R-:W-:Y:S02]  /*0e00*/  LEA.HI.X R28, R28, UR7, R9.reuse, 0x2, P2 ;  /* 0x000000071c1c7c11 */ /* 0x100fe400090f1409 */
[----:B------:R-:W-:-:S04]  /*0e10*/  SHF.R.U32.HI R9, RZ, 0x19, R9 ;  /* 0x00000019ff097819 */ /* 0x000fc80000011609 */
[----:B------:R-:W-:Y:S02]  /*0e20*/  LOP3.LUT R9, R9, 0x40, RZ, 0xc0, !PT ;  /* 0x0000004009097812 */ /* 0x000fe400078ec0ff */
[----:B------:R-:W-:Y:S02]  /*0e30*/  SEL R31, R11, RZ, !P0 ;  /* 0x000000ff0b1f7207 */ /* 0x000fe40004000000 */
[----:B------:R-:W-:Y:S02]  /*0e40*/  IADD3 R8, P2, P3, R26, R8, R9 ;  /* 0x000000081a087210 */ /* 0x000fe40007b5e009 */
[----:B------:R-:W-:Y:S02]  /*0e50*/  SEL R10, R10, RZ, !P0 ;  /* 0x000000ff0a0a7207 */ /* 0x000fe40004000000 */
[----:B------:R-:W-:Y:S02]  /*0e60*/  IADD3.X R9, R27, R28, RZ, P2, P3 ;  /* 0x0000001c1b097210 */ /* 0x000fe400017e64ff */
[----:B------:R-:W-:-:S02]  /*0e70*/  SHF.R.U32.HI R28, RZ, 0x19, R31 ;  /* 0x00000019ff1c7819 */ /* 0x000fc4000001161f */
[----:B------:R-:W-:Y:S02]  /*0e80*/  LEA R11, P4, R10, UR6, 0x2 ;  /* 0x000000060a0b7c11 */ /* 0x000fe4000f8810ff */
[----:B------:R-:W-:Y:S01]  /*0e90*/  LOP3.LUT R28, R28, 0x40, RZ, 0xc0, !PT ;  /* 0x000000401c1c7812 */ /* 0x000fe200078ec0ff */
[----:B------:R-:W-:Y:S01]  /*0ea0*/  IMAD.WIDE R8, R30, 0x4, R8 ;  /* 0x000000041e087825 */ /* 0x000fe200078e0208 */
[----:B------:R-:W-:Y:S02]  /*0eb0*/  LEA.HI.X R10, R10, UR7, R31, 0x2, P4 ;  /* 0x000000070a0a7c11 */ /* 0x000fe4000a0f141f */
[----:B------:R-:W-:Y:S01]  /*0ec0*/  IADD3 R26, P2, P3, R26, R11, R28 ;  /* 0x0000000b1a1a7210 */ /* 0x000fe20007b5e01c */
[----:B0-----:R-:W-:-:S03]  /*0ed0*/  IMAD.WIDE R36, R29, 0x4, R8 ;  /* 0x000000041d247825 */ /* 0x001fc600078e0208 */
[----:B------:R-:W-:Y:S02]  /*0ee0*/  IADD3.X R27, R27, R10, RZ, P2, P3 ;  /* 0x0000000a1b1b7210 */ /* 0x000fe400017e64ff */
[----:B------:R-:W-:Y:S02]  /*0ef0*/  CS2R R8, SRZ ;  /* 0x0000000000087805 */ /* 0x000fe4000001ff00 */
[----:B------:R-:W-:-:S06]  /*0f00*/  CS2R R10, SRZ ;  /* 0x00000000000a7805 */ /* 0x000fcc000001ff00 */
[----:B------:R0:W2:Y:S01]  /*0f10*/  @!P1 LDG.E.EL.128 R8, desc[UR4][R34.64] ;  /* 0x0000000422089981 */ /* 0x0000a2000c2e1d00 */
[----:B------:R-:W-:-:S04]  /*0f20*/  IMAD.WIDE R30, R30, 0x4, R26 ;  /* 0x000000041e1e7825 */ /* 0x000fc800078e021a */
[----:B------:R-:W-:Y:S02]  /*0f30*/  IMAD.MOV.U32 R28, RZ, RZ, RZ ;  /* 0x000000ffff1c7224 */ /* 0x000fe400078e00ff */
[----:B------:R-:W-:-:S04]  /*0f40*/  IMAD.WIDE R30, R29, 0x4, R30 ;  /* 0x000000041d1e7825 */ /* 0x000fc800078e021e */
[----:B------:R-:W3:Y:S01]  /*0f50*/  @!P0 LDG.E.EL R28, desc[UR4][R36.64] ;  /* 0x00000004241c8981 */ /* 0x000ee2000c2e1900 */
[----:B------:R-:W-:-:S06]  /*0f60*/  IMAD.MOV.U32 R29, RZ, RZ, RZ ;  /* 0x000000ffff1d7224 */ /* 0x000fcc00078e00ff */
[----:B------:R1:W3:Y:S01]  /*0f70*/  @!P0 LDG.E.EL R29, desc[UR4][R30.64] ;  /* 0x000000041e1d8981 */ /* 0x0002e2000c2e1900 */
[----:B0-----:R-:W-:Y:S02]  /*0f80*/  IMAD.SHL.U32 R35, R0, 0x100, RZ ;  /* 0x0000010000237824 */ /* 0x001fe400078e00ff */
[----:B-1----:R-:W-:Y:S01]  /*0f90*/  IMAD.MOV.U32 R30, RZ, RZ, RZ ;  /* 0x000000ffff1e7224 */ /* 0x002fe200078e00ff */
[----:B--2---:R-:W-:Y:S02]  /*0fa0*/  SEL R27, R9, RZ, !P1 ;  /* 0x000000ff091b7207 */ /* 0x004fe40004800000 */
[----:B------:R-:W-:Y:S02]  /*0fb0*/  SEL R26, R8, RZ, !P1 ;  /* 0x000000ff081a7207 */ /* 0x000fe40004800000 */
[----:B------:R-:W-:Y:S02]  /*0fc0*/  SHF.R.U32.HI R9, RZ, 0x19, R27 ;  /* 0x00000019ff097819 */ /* 0x000fe4000001161b */
[----:B------:R-:W-:-:S02]  /*0fd0*/  LEA R8, P2, R26, UR6, 0x2 ;  /* 0x000000061a087c11 */ /* 0x000fc4000f8410ff */
[----:B------:R-:W-:Y:S02]  /*0fe0*/  LOP3.LUT R9, R9, 0x40, RZ, 0xc0, !PT ;  /* 0x0000004009097812 */ /* 0x000fe400078ec0ff */
[----:B------:R-:W-:Y:S01]  /*0ff0*/  LEA.HI.X R36, R26, UR7, R27, 0x2, P2 ;  /* 0x000000071a247c11 */ /* 0x000fe200090f141b */
[----:B------:R-:W-:Y:S01]  /*1000*/  VIADD R26, R5, 0x200 ;  /* 0x00000200051a7836 */ /* 0x000fe20000000000 */
[----:B------:R-:W-:Y:S02]  /*1010*/  IADD3 R8, P2, P3, R12, R8, R9 ;  /* 0x000000080c087210 */ /* 0x000fe40007b5e009 */
[----:B------:R-:W-:Y:S02]  /*1020*/  SHF.R.S32.HI R9, RZ, 0x1f, R25 ;  /* 0x0000001fff097819 */ /* 0x000fe40000011419 */
[----:B------:R-:W-:Y:S02]  /*1030*/  SEL R31, R11, RZ, !P1 ;  /* 0x000000ff0b1f7207 */ /* 0x000fe40004800000 */
[----:B------:R-:W-:-:S02]  /*1040*/  LEA.HI R27, R9, R25, RZ, 0xa ;  /* 0x00000019091b7211 */ /* 0x000fc400078f50ff */
[----:B------:R-:W-:Y:S02]  /*1050*/  LEA.HI R25, R9, R26, RZ, 0x10 ;  /* 0x0000001a09197211 */ /* 0x000fe400078f80ff */
[----:B------:R-:W-:Y:S02]  /*1060*/  IADD3.X R9, R13, R36, RZ, P2, P3 ;  /* 0x000000240d097210 */ /* 0x000fe400017e64ff */
[----:B------:R-:W-:Y:S02]  /*1070*/  SEL R36, R10, RZ, !P1 ;  /* 0x000000ff0a247207 */ /* 0x000fe40004800000 */
[----:B------:R-:W-:Y:S02]  /*1080*/  SHF.R.U32.HI R11, RZ, 0x19, R31 ;  /* 0x00000019ff0b7819 */ /* 0x000fe4000001161f */
[----:B------:R-:W-:Y:S02]  /*1090*/  LEA R10, P2, R36, UR6, 0x2 ;  /* 0x00000006240a7c11 */ /* 0x000fe4000f8410ff */
[----:B------:R-:W-:-:S02]  /*10a0*/  LOP3.LUT R11, R11, 0x40, RZ, 0xc0, !PT ;  /* 0x000000400b0b7812 */ /* 0x000fc400078ec0ff */
[----:B------:R-:W-:Y:S02]  /*10b0*/  LEA.HI.X R36, R36, UR7, R31, 0x2, P2 ;  /* 0x0000000724247c11 */ /* 0x000fe400090f141f */
[----:B------:R-:W-:Y:S02]  /*10c0*/  IADD3 R10, P2, P3, R12, R10, R11 ;  /* 0x0000000a0c0a7210 */ /* 0x000fe40007b5e00b */
[----:B------:R-:W-:Y:S01]  /*10d0*/  SHF.R.S32.HI R25, RZ, 0x10, R25 ;  /* 0x00000010ff197819 */ /* 0x000fe20000011419 */
[----:B------:R-:W-:Y:S01]  /*10e0*/  IMAD.WIDE R8, R35, 0x4, R8 ;  /* 0x0000000423087825 */ /* 0x000fe200078e0208 */
[----:B------:R-:W-:-:S03]  /*10f0*/  IADD3.X R11, R13, R36, RZ, P2, P3 ;  /* 0x000000240d0b7210 */ /* 0x000fc600017e64ff */
        /* <DEDUP_REMOVED lines=8> */
[----:B------:R-:W-:Y:S01]  /*1180*/  IMAD.MOV.U32 R17, RZ, RZ, RZ ;  /* 0x000000ffff117224 */ /* 0x000fe200078e00ff */
[----:B------:R-:W-:Y:S01]  /*1190*/  LOP3.LUT R24, R24, 0xffff0000, RZ, 0xc0, !PT ;  /* 0xffff000018187812 */ /* 0x000fe200078ec0ff */
[----:B------:R-:W-:-:S04]  /*11a0*/  IMAD.SHL.U32 R23, R23, 0x8000, RZ ;  /* 0x0000800017177824 */ /* 0x000fc800078e00ff */
[----:B------:R2:W3:Y:S01]  /*11b0*/  @!P1 LDG.E.EL R17, desc[UR4][R38.64] ;  /* 0x0000000426119981 */ /* 0x0004e2000c2e1900 */
[----:B------:R-:W-:Y:S01]  /*11c0*/  IADD3 R23, R23, R5, -R24 ;  /* 0x0000000517177210 */ /* 0x000fe20007ffe818 */
[----:B------:R-:W-:-:S06]  /*11d0*/  IMAD.MOV.U32 R31, RZ, RZ, RZ ;  /* 0x000000ffff1f7224 */ /* 0x000fcc00078e00ff */
[----:B------:R0:W3:Y:S01]  /*11e0*/  @!P1 LDG.E.EL R31, desc[UR4][R36.64] ;  /* 0x00000004241f9981 */ /* 0x0000e2000c2e1900 */
[----:B--2---:R-:W-:Y:S02]  /*11f0*/  SEL R39, R9, RZ, !P1 ;  /* 0x000000ff09277207 */ /* 0x004fe40004800000 */
[----:B------:R-:W-:Y:S02]  /*1200*/  SEL R24, R8, RZ, !P1 ;  /* 0x000000ff08187207 */ /* 0x000fe40004800000 */
[----:B------:R-:W-:Y:S02]  /*1210*/  SHF.R.U32.HI R8, RZ, 0x19, R39 ;  /* 0x00000019ff087819 */ /* 0x000fe40000011627 */
[----:B------:R-:W-:Y:S02]  /*1220*/  LEA R9, P2, R24, UR6, 0x2 ;  /* 0x0000000618097c11 */ /* 0x000fe4000f8410ff */
[----:B------:R-:W-:Y:S02]  /*1230*/  LOP3.LUT R8, R8, 0x40, RZ, 0xc0, !PT ;  /* 0x0000004008087812 */ /* 0x000fe400078ec0ff */
[----:B------:R-:W-:-:S02]  /*1240*/  SEL R11, R11, RZ, !P1 ;  /* 0x000000ff0b0b7207 */ /* 0x000fc40004800000 */
[----:B------:R-:W-:Y:S02]  /*1250*/  LEA.HI.X R24, R24, UR7, R39, 0x2, P2 ;  /* 0x0000000718187c11 */ /* 0x000fe400090f1427 */
[----:B------:R-:W-:Y:S01]  /*1260*/  IADD3 R8, P2, P3, R12, R9, R8 ;  /* 0x000000090c087210 */ /* 0x000fe20007b5e008 */
[----:B------:R-:W1:Y:S01]  /*1270*/  LDC.64 R38, c[0x0][0x210] ;  /* 0x00008400ff267b82 */ /* 0x000e620000000a00 */
[----:B------:R-:W-:Y:S02]  /*1280*/  SEL R10, R10, RZ, !P1 ;  /* 0x000000ff0a0a7207 */ /* 0x000fe40004800000 */
[----:B------:R-:W-:Y:S02]  /*1290*/  SHF.R.U32.HI R9, RZ, 0x19, R11 ;  /* 0x00000019ff097819 */ /* 0x000fe4000001160b */
[----:B------:R-:W-:Y:S02]  /*12a0*/  LEA R32, P4, R10, UR6, 0x2 ;  /* 0x000000060a207c11 */ /* 0x000fe4000f8810ff */
[----:B------:R-:W-:-:S04]  /*12b0*/  LOP3.LUT R9, R9, 0x40, RZ, 0xc0, !PT ;  /* 0x0000004009097812 */ /* 0x000fc800078ec0ff */
[----:B------:R-:W-:Y:S02]  /*12c0*/  IADD3 R12, P5, P6, R12, R32, R9 ;  /* 0x000000200c0c7210 */ /* 0x000fe40007ebe009 */
[----:B------:R-:W-:Y:S02]  /*12d0*/  IADD3.X R9, R13, R24, RZ, P2, P3 ;  /* 0x000000180d097210 */ /* 0x000fe400017e64ff */
[----:B------:R-:W-:Y:S01]  /*12e0*/  LEA.HI.X R10, R10, UR7, R11, 0x2, P4 ;  /* 0x000000070a0a7c11 */ /* 0x000fe2000a0f140b */
[----:B------:R-:W-:Y:S01]  /*12f0*/  IMAD.MOV.U32 R32, RZ, RZ, RZ ;  /* 0x000000ffff207224 */ /* 0x000fe200078e00ff */
[----:B------:R-:W-:Y:S01]  /*1300*/  SHF.R.S32.HI R24, RZ, 0x1f, R5 ;  /* 0x0000001fff187819 */ /* 0x000fe20000011405 */
[----:B------:R-:W-:Y:S01]  /*1310*/  IMAD.WIDE R8, R35, 0x4, R8 ;  /* 0x0000000423087825 */ /* 0x000fe200078e0208 */
[----:B------:R-:W-:Y:S01]  /*1320*/  IADD3.X R13, R13, R10, RZ, P5, P6 ;  /* 0x0000000a0d0d7210 */ /* 0x000fe20002fec4ff */
[----:B------:R-:W-:Y:S02]  /*1330*/  ULDC.64 UR6, c[0x0][0x248] ;  /* 0x0000920000067ab9 */ /* 0x000fe40000000a00 */
[----:B------:R-:W-:-:S02]  /*1340*/  IMAD.WIDE R10, R34, 0x4, R8 ;  /* 0x00000004220a7825 */ /* 0x000fc400078e0208 */
[----:B------:R-:W2:Y:S01]  /*1350*/  LDC.64 R8, c[0x0][0x238] ;  /* 0x00008e00ff087b82 */ /* 0x000ea20000000a00 */
[----:B------:R-:W-:Y:S01]  /*1360*/  LEA.HI R33, R24, R5, RZ, 0x5 ;  /* 0x0000000518217211 */ /* 0x000fe200078f28ff */
[----:B------:R-:W-:Y:S01]  /*1370*/  IMAD.WIDE R12, R35, 0x4, R12 ;  /* 0x00000004230c7825 */ /* 0x000fe200078e020c */
[----:B------:R3:W4:Y:S02]  /*1380*/  @!P1 LDG.E.EL R32, desc[UR4][R10.64] ;  /* 0x000000040a209981 */ /* 0x000724000c2e1900 */
[----:B0-----:R-:W-:-:S05]  /*1390*/  LOP3.LUT R36, R33, 0xffffffe0, RZ, 0xc0, !PT ;  /* 0xffffffe021247812 */ /* 0x001fca00078ec0ff */
[----:B------:R-:W-:Y:S02]  /*13a0*/  IMAD.IADD R35, R5, 0x1, -R36 ;  /* 0x0000000105237824 */ /* 0x000fe400078e0a24 */
[----:B------:R-:W-:Y:S01]  /*13b0*/  IMAD.WIDE R12, R34, 0x4, R12 ;  /* 0x00000004220c7825 */ /* 0x000fe200078e020c */
[----:B---3--:R-:W-:-:S03]  /*13c0*/  CS2R R10, SRZ ;  /* 0x00000000000a7805 */ /* 0x008fc6000001ff00 */
[----:B--2---:R-:W-:Y:S01]  /*13d0*/  IMAD.WIDE R34, R35, 0x4, R8 ;  /* 0x0000000423227825 */ /* 0x004fe200078e0208 */
[----:B------:R-:W-:-:S06]  /*13e0*/  CS2R R8, SRZ ;  /* 0x0000000000087805 */ /* 0x000fcc000001ff00 */
[----:B------:R-:W2:Y:S01]  /*13f0*/  @!P0 LDG.E.EL.128 R8, desc[UR4][R34.64] ;  /* 0x0000000422088981 */ /* 0x000ea2000c2e1d00 */
[----:B-----5:R-:W-:Y:S02]  /*1400*/  SEL R21, R21, RZ, !P0 ;  /* 0x000000ff15157207 */ /* 0x020fe40004000000 */
[----:B------:R-:W-:Y:S02]  /*1410*/  SEL R14, R14, RZ, !P0 ;  /* 0x000000ff0e0e7207 */ /* 0x000fe40004000000 */
[----:B----4-:R-:W-:Y:S02]  /*1420*/  SEL R20, R20, RZ, !P0 ;  /* 0x000000ff14147207 */ /* 0x010fe40004000000 */
[----:B------:R-:W-:Y:S01]  /*1430*/  SEL R15, R15, RZ, !P0 ;  /* 0x000000ff0f0f7207 */ /* 0x000fe20004000000 */
[----:B------:R-:W-:Y:S02]  /*1440*/  IMAD.MOV.U32 R33, RZ, RZ, RZ ;  /* 0x000000ffff217224 */ /* 0x000fe400078e00ff */
[----:B------:R-:W-:-:S02]  /*1450*/  FADD R14, -R21, R14 ;  /* 0x0000000e150e7221 */ /* 0x000fc40000000100 */
[----:B------:R-:W-:Y:S02]  /*1460*/  FADD R15, -R20, R15 ;  /* 0x0000000f140f7221 */ /* 0x000fe40000000100 */
[----:B------:R0:W3:Y:S02]  /*1470*/  @!P1 LDG.E.EL R33, desc[UR4][R12.64] ;  /* 0x000000040c219981 */ /* 0x0000e4000c2e1900 */
[----:B0-----:R-:W-:Y:S02]  /*1480*/  CS2R R12, SRZ ;  /* 0x00000000000c7805 */ /* 0x001fe4000001ff00 */
[----:B--2---:R-:W-:Y:S02]  /*1490*/  SEL R8, R8, RZ, !P0 ;  /* 0x000000ff08087207 */ /* 0x004fe40004000000 */
[----:B------:R-:W-:-:S03]  /*14a0*/  SEL R9, R9, RZ, !P0 ;  /* 0x000000ff09097207 */ /* 0x000fc60004000000 */
[----:B------:R-:W-:Y:S02]  /*14b0*/  FFMA R21, R14, R8, R21 ;  /* 0x000000080e157223 */ /* 0x000fe40000000015 */
[----:B------:R-:W-:Y:S01]  /*14c0*/  FFMA R20, R15, R9, R20 ;  /* 0x000000090f147223 */ /* 0x000fe20000000014 */
[----:B------:R-:W-:-:S06]  /*14d0*/  CS2R R14, SRZ ;  /* 0x00000000000e7805 */ /* 0x000fcc000001ff00 */
[----:B------:R0:W2:Y:S02]  /*14e0*/  @!P1 LDG.E.EL.128 R12, desc[UR4][R34.64] ;  /* 0x00000004220c9981 */ /* 0x0000a4000c2e1d00 */
[----:B0-----:R-:W0:Y:S01]  /*14f0*/  LDC.64 R34, c[0x0][0x240] ;  /* 0x00009000ff227b82 */ /* 0x001e220000000a00 */
[----:B------:R-:W-:Y:S02]  /*1500*/  SEL R8, R6, RZ, !P0 ;  /* 0x000000ff06087207 */ /* 0x000fe40004000000 */
[----:B------:R-:W-:Y:S02]  /*1510*/  SEL R6, R7, RZ, !P0 ;  /* 0x000000ff07067207 */ /* 0x000fe40004000000 */
[----:B------:R-:W-:Y:S02]  /*1520*/  SEL R29, R29, RZ, !P0 ;  /* 0x000000ff1d1d7207 */ /* 0x000fe40004000000 */
[----:B------:R-:W-:Y:S02]  /*1530*/  SEL R19, R19, RZ, !P1 ;  /* 0x000000ff13137207 */ /* 0x000fe40004800000 */
[----:B------:R-:W-:-:S02]  /*1540*/  SEL R18, R18, RZ, !P1 ;  /* 0x000000ff12127207 */ /* 0x000fc40004800000 */
[----:B------:R-:W-:Y:S02]  /*1550*/  SEL R30, R30, RZ, !P1 ;  /* 0x000000ff1e1e7207 */ /* 0x000fe40004800000 */
[----:B------:R-:W-:Y:S01]  /*1560*/  SEL R31, R31, RZ, !P1 ;  /* 0x000000ff1f1f7207 */ /* 0x000fe20004800000 */
[----:B------:R-:W-:Y:S01]  /*1570*/  FADD R29, -R6, R29 ;  /* 0x0000001d061d7221 */ /* 0x000fe20000000100 */
[----:B------:R-:W-:Y:S01]  /*1580*/  SEL R11, R11, RZ, !P0 ;  /* 0x000000ff0b0b7207 */ /* 0x000fe20004000000 */
[----:B------:R-:W-:Y:S02]  /*1590*/  FADD R30, -R19, R30 ;  /* 0x0000001e131e7221 */ /* 0x000fe40000000100 */
[----:B------:R-:W-:Y:S01]  /*15a0*/  FADD R31, -R18, R31 ;  /* 0x0000001f121f7221 */ /* 0x000fe20000000100 */
[----:B------:R-:W-:Y:S01]  /*15b0*/  SEL R9, R28, RZ, !P0 ;  /* 0x000000ff1c097207 */ /* 0x000fe20004000000 */
[----:B------:R-:W-:Y:S01]  /*15c0*/  FFMA R6, R29, R11, R6 ;  /* 0x0000000b1d067223 */ /* 0x000fe20000000006 */
[----:B------:R-:W-:-:S03]  /*15d0*/  SEL R10, R10, RZ, !P0 ;  /* 0x000000ff0a0a7207 */ /* 0x000fc60004000000 */
[----:B------:R-:W-:Y:S01]  /*15e0*/  FADD R7, -R8, R9 ;  /* 0x0000000908077221 */ /* 0x000fe20000000100 */
[----:B------:R-:W-:-:S03]  /*15f0*/  SEL R17, R17, RZ, !P1 ;  /* 0x000000ff11117207 */ /* 0x000fc60004800000 */
[----:B------:R-:W-:Y:S01]  /*1600*/  FFMA R7, R7, R10, R8 ;  /* 0x0000000a07077223 */ /* 0x000fe20000000008 */
[----:B------:R-:W-:Y:S02]  /*1610*/  CS2R R8, SRZ ;  /* 0x0000000000087805 */ /* 0x000fe4000001ff00 */
[----:B------:R-:W-:Y:S02]  /*1620*/  CS2R R10, SRZ ;  /* 0x00000000000a7805 */ /* 0x000fe4000001ff00 */
[----:B--2---:R-:W-:Y:S02]  /*1630*/  SEL R12, R12, RZ, !P1 ;  /* 0x000000ff0c0c7207 */ /* 0x004fe40004800000 */
[----:B------:R-:W-:-:S03]  /*1640*/  SEL R13, R13, RZ, !P1 ;  /* 0x000000ff0d0d7207 */ /* 0x000fc60004800000 */
[----:B------:R-:W-:Y:S02]  /*1650*/  FFMA R29, R30, R12, R19 ;  /* 0x0000000c1e1d7223 */ /* 0x000fe40000000013 */
[----:B------:R-:W-:Y:S01]  /*1660*/  FFMA R28, R31, R13, R18 ;  /* 0x0000000d1f1c7223 */ /* 0x000fe20000000012 */
[----:B-1----:R-:W-:-:S04]  /*1670*/  IMAD.WIDE R12, R23, 0x4, R38 ;  /* 0x00000004170c7825 */ /* 0x002fc800078e0226 */
[----:B------:R-:W-:Y:S01]  /*1680*/  IMAD.MOV.U32 R23, RZ, RZ, RZ ;  /* 0x000000ffff177224 */ /* 0x000fe200078e00ff */
[----:B------:R-:W-:Y:S01]  /*1690*/  SEL R32, R32, RZ, !P1 ;  /* 0x000000ff20207207 */ /* 0x000fe20004800000 */
[----:B0-----:R-:W-:Y:S01]  /*16a0*/  IMAD.WIDE R18, R2, 0x4, R34 ;  /* 0x0000000402127825 */ /* 0x001fe200078e0222 */
[----:B------:R-:W-:Y:S02]  /*16b0*/  SEL R16, R16, RZ, !P1 ;  /* 0x000000ff10107207 */ /* 0x000fe40004800000 */
[----:B------:R-:W-:Y:S02]  /*16c0*/  CS2R R30, SRZ ;  /* 0x00000000001e7805 */ /* 0x000fe4000001ff00 */
[----:B---3--:R-:W-:Y:S01]  /*16d0*/  SEL R33, R33, RZ, !P1 ;  /* 0x000000ff21217207 */ /* 0x008fe20004800000 */
[----:B------:R0:W2:Y:S04]  /*16e0*/  @!P0 LDG.E.128 R8, desc[UR4][R12.64] ;  /* 0x000000040c088981 */ /* 0x0000a8000c1e1d00 */
[----:B------:R-:W3:Y:S01]  /*16f0*/  @!P0 LDG.E.EL R23, desc[UR4][R18.64] ;  /* 0x0000000412178981 */ /* 0x000ee2000c2e1900 */
[----:B------:R-:W-:Y:S01]  /*1700*/  IMAD.MOV.U32 R2, RZ, RZ, RZ ;  /* 0x000000ffff027224 */ /* 0x000fe200078e00ff */
[----:B------:R-:W-:Y:S01]  /*1710*/  SEL R14, R14, RZ, !P1 ;  /* 0x000000ff0e0e7207 */ /* 0x000fe20004800000 */
[----:B------:R-:W-:Y:S01]  /*1720*/  FADD R32, -R17, R32 ;  /* 0x0000002011207221 */ /* 0x000fe20000000100 */
[----:B------:R-:W-:Y:S01]  /*1730*/  SEL R15, R15, RZ, !P1 ;  /* 0x000000ff0f0f7207 */ /* 0x000fe20004800000 */
[----:B------:R-:W4:Y:S01]  /*1740*/  @!P0 LDG.E.EL R31, desc[UR4][R18.64] ;  /* 0x00000004121f8981 */ /* 0x000f22000c2e1900 */
[----:B0-----:R-:W-:Y:S01]  /*1750*/  FADD R13, -R16, R33 ;  /* 0x00000021100d7221 */ /* 0x001fe20000000100 */
[----:B------:R-:W-:-:S02]  /*1760*/  FFMA R33, R32, R14, R17 ;  /* 0x0000000e20217223 */ /* 0x000fc40000000011 */
[----:B------:R-:W5:Y:S01]  /*1770*/  @!P0 LDG.E.EL R2, desc[UR4][R18.64] ;  /* 0x0000000412028981 */ /* 0x000f62000c2e1900 */
[----:B------:R-:W-:-:S03]  /*1780*/  FFMA R32, R13, R15, R16 ;  /* 0x0000000f0d207223 */ /* 0x000fc60000000010 */
[----:B------:R0:W4:Y:S01]  /*1790*/  @!P0 LDG.E.EL R30, desc[UR4][R18.64] ;  /* 0x00000004121e8981 */ /* 0x000122000c2e1900 */
[----:B------:R-:W-:Y:S01]  /*17a0*/  IMAD.WIDE R16, R3, 0x4, R34 ;  /* 0x0000000403107825 */ /* 0x000fe200078e0222 */
[----:B------:R-:W-:-:S03]  /*17b0*/  CS2R R34, SRZ ;  /* 0x0000000000227805 */ /* 0x000fc6000001ff00 */
[----:B------:R-:W-:Y:S02]  /*17c0*/  IMAD.MOV.U32 R36, RZ, RZ, RZ ;  /* 0x000000ffff247224 */ /* 0x000fe400078e00ff */
[----:B------:R-:W-:Y:S01]  /*17d0*/  IMAD.MOV.U32 R3, RZ, RZ, RZ ;  /* 0x000000ffff037224 */ /* 0x000fe200078e00ff */
[----:B------:R-:W4:Y:S01]  /*17e0*/  @!P1 LDG.E.EL R35, desc[UR4][R16.64] ;  /* 0x0000000410239981 */ /* 0x000f22000c2e1900 */
[CC--:B0-----:R-:W-:Y:S02]  /*17f0*/  LEA.HI R18, R24.reuse, R5.reuse, RZ, 0xa ;  /* 0x0000000518127211 */ /* 0x0c1fe400078f50ff */
[----:B------:R-:W-:Y:S01]  /*1800*/  LEA.HI R24, R24, R5, RZ, 0x10 ;  /* 0x0000000518187211 */ /* 0x000fe200078f80ff */
[----:B------:R-:W4:Y:S01]  /*1810*/  @!P1 LDG.E.EL R36, desc[UR4][R16.64] ;  /* 0x0000000410249981 */ /* 0x000f22000c2e1900 */
[----:B------:R-:W-:Y:S02]  /*1820*/  LOP3.LUT R18, R18, 0xfffffc00, RZ, 0xc0, !PT ;  /* 0xfffffc0012127812 */ /* 0x000fe400078ec0ff */
[----:B------:R-:W-:Y:S01]  /*1830*/  SHF.R.S32.HI R24, RZ, 0x10, R24 ;  /* 0x00000010ff187819 */ /* 0x000fe20000011418 */
[----:B------:R-:W4:Y:S02]  /*1840*/  @!P1 LDG.E.EL R34, desc[UR4][R16.64] ;  /* 0x0000000410229981 */ /* 0x000f24000c2e1900 */
[----:B------:R-:W-:-:S02]  /*1850*/  IMAD.IADD R18, R5, 0x1, -R18 ;  /* 0x0000000105127824 */ /* 0x000fc400078e0a12 */
[----:B------:R0:W4:Y:S01]  /*1860*/  @!P1 LDG.E.EL R3, desc[UR4][R16.64] ;  /* 0x0000000410039981 */ /* 0x000122000c2e1900 */
[----:B------:R-:W-:Y:S01]  /*1870*/  IMAD.SHL.U32 R24, R24, 0x8000, RZ ;  /* 0x0000800018187824 */ /* 0x000fe200078e00ff */
[C---:B------:R-:W-:Y:S01]  /*1880*/  ISETP.GT.AND P2, PT, R4.reuse, 0x1f, PT ;  /* 0x0000001f0400780c */ /* 0x040fe20003f44270 */
[----:B0-----:R-:W-:-:S03]  /*1890*/  IMAD.SHL.U32 R17, R4, 0x400, RZ ;  /* 0x0000040004117824 */ /* 0x001fc600078e00ff */
[--C-:B------:R-:W-:Y:S02]  /*18a0*/  SHF.R.S32.HI R4, RZ, 0x1f, R24.reuse ;  /* 0x0000001fff047819 */ /* 0x100fe40000011418 */
[----:B------:R-:W-:Y:S02]  /*18b0*/  LOP3.LUT R27, R27, 0xfffffc00, RZ, 0xc0, !PT ;  /* 0xfffffc001b1b7812 */ /* 0x000fe400078ec0ff */
[----:B------:R-:W-:Y:S02]  /*18c0*/  IADD3 R16, P3, P4, R17, R18, R24 ;  /* 0x0000001211107210 */ /* 0x000fe40007c7e018 */
[----:B------:R-:W-:Y:S02]  /*18d0*/  SHF.R.S32.HI R18, RZ, 0x1f, R18 ;  /* 0x0000001fff127819 */ /* 0x000fe40000011412 */
[----:B------:R-:W-:Y:S01]  /*18e0*/  SHF.R.S32.HI R17, RZ, 0x1f, R17 ;  /* 0x0000001fff117819 */ /* 0x000fe20000011411 */
[----:B------:R-:W-:-:S03]  /*18f0*/  IMAD.IADD R26, R26, 0x1, -R27 ;  /* 0x000000011a1a7824 */ /* 0x000fc600078e0a1b */
[----:B------:R-:W-:Y:S01]  /*1900*/  IADD3.X R17, R17, R18, R4, P3, P4 ;  /* 0x0000001211117210 */ /* 0x000fe20001fe8404 */
[----:B------:R-:W-:Y:S02]  /*1910*/  IMAD.SHL.U32 R4, R25, 0x8000, RZ ;  /* 0x0000800019047824 */ /* 0x000fe400078e00ff */
[----:B------:R-:W-:Y:S01]  /*1920*/  IMAD.SHL.U32 R19, R0, 0x400, RZ ;  /* 0x0000040000137824 */ /* 0x000fe200078e00ff */
[----:B------:R-:W-:Y:S02]  /*1930*/  CS2R R12, SRZ ;  /* 0x00000000000c7805 */ /* 0x000fe4000001ff00 */
[----:B------:R-:W-:Y:S02]  /*1940*/  CS2R R14, SRZ ;  /* 0x00000000000e7805 */ /* 0x000fe4000001ff00 */
[----:B------:R-:W-:Y:S01]  /*1950*/  SHF.R.S32.HI R18, RZ, 0x1f, R4 ;  /* 0x0000001fff127819 */ /* 0x000fe20000011404 */
[----:B------:R-:W-:Y:S01]  /*1960*/  IMAD.WIDE R38, R22, 0x4, R38 ;  /* 0x0000000416267825 */ /* 0x000fe200078e0226 */
[----:B------:R-:W-:-:S02]  /*1970*/  IADD3 R4, P3, P4, R19, R26, R4 ;  /* 0x0000001a13047210 */ /* 0x000fc40007c7e004 */
[----:B------:R-:W-:Y:S02]  /*1980*/  SHF.R.S32.HI R26, RZ, 0x1f, R26 ;  /* 0x0000001fff1a7819 */ /* 0x000fe4000001141a */
[----:B------:R-:W-:Y:S01]  /*1990*/  SHF.R.S32.HI R25, RZ, 0x1f, R19 ;  /* 0x0000001fff197819 */ /* 0x000fe20000011413 */
[----:B------:R0:W4:Y:S03]  /*19a0*/  @!P1 LDG.E.128 R12, desc[UR4][R38.64] ;  /* 0x00000004260c9981 */ /* 0x000126000c1e1d00 */
[----:B------:R-:W-:Y:S02]  /*19b0*/  IADD3.X R25, R25, R26, R18, P3, P4 ;  /* 0x0000001a19197210 */ /* 0x000fe40001fe8412 */
[----:B------:R-:W-:Y:S02]  /*19c0*/  CS2R R18, SRZ ;  /* 0x0000000000127805 */ /* 0x000fe4000001ff00 */
[----:B0-----:R-:W-:-:S04]  /*19d0*/  LEA R38, P3, R16, UR6, 0x2 ;  /* 0x0000000610267c11 */ /* 0x001fc8000f8610ff */
[----:B------:R-:W-:Y:S02]  /*19e0*/  LEA.HI.X R39, R16, UR7, R17, 0x2, P3 ;  /* 0x0000000710277c11 */ /* 0x000fe400098f1411 */
[----:B------:R-:W-:Y:S02]  /*19f0*/  CS2R R16, SRZ ;  /* 0x0000000000107805 */ /* 0x000fe4000001ff00 */
[----:B------:R-:W-:Y:S02]  /*1a00*/  ISETP.GT.AND P3, PT, R0, 0x1f, PT ;  /* 0x0000001f0000780c */ /* 0x000fe40003f64270 */
[----:B------:R-:W-:Y:S02]  /*1a10*/  LEA R22, P4, R4, UR6, 0x2 ;  /* 0x0000000604167c11 */ /* 0x000fe4000f8810ff */
[----:B------:R-:W-:Y:S01]  /*1a20*/  CS2R R26, SRZ ;  /* 0x00000000001a7805 */ /* 0x000fe2000001ff00 */
[----:B------:R-:W4:Y:S01]  /*1a30*/  @P2 LDG.E.128 R16, desc[UR4][R38.64+-0x20000] ;  /* 0xfe00000426102981 */ /* 0x000f22000c1e1d00 */
[----:B---3--:R-:W-:-:S02]  /*1a40*/  SEL R0, R23, RZ, !P0 ;  /* 0x000000ff17007207 */ /* 0x008fc40004000000 */
[----:B------:R-:W-:Y:S02]  /*1a50*/  LEA.HI.X R23, R4, UR7, R25, 0x2, P4 ;  /* 0x0000000704177c11 */ /* 0x000fe4000a0f1419 */
[----:B------:R-:W-:-:S06]  /*1a60*/  CS2R R24, SRZ ;  /* 0x0000000000187805 */ /* 0x000fcc000001ff00 */
[----:B------:R-:W3:Y:S01]  /*1a70*/  @P3 LDG.E.128 R24, desc[UR4][R22.64+-0x20000] ;  /* 0xfe00000416183981 */ /* 0x000ee2000c1e1d00 */
[----:B--2---:R-:W-:-:S05]  /*1a80*/  SEL R8, R8, RZ, !P0 ;  /* 0x000000ff08087207 */ /* 0x004fca0004000000 */
[----:B------:R-:W-:-:S04]  /*1a90*/  FADD R21, -R8, R21 ;  /* 0x0000001508157221 */ /* 0x000fc80000000100 */
[----:B------:R-:W-:Y:S01]  /*1aa0*/  FFMA R0, R21, R0, R8 ;  /* 0x0000000015007223 */ /* 0x000fe20000000008 */
[----:B------:R-:W-:Y:S02]  /*1ab0*/  SEL R21, R9, RZ, !P0 ;  /* 0x000000ff09157207 */ /* 0x000fe40004000000 */
[----:B------:R-:W0:Y:S01]  /*1ac0*/  LDC.64 R8, c[0x0][0x250] ;  /* 0x00009400ff087b82 */ /* 0x000e220000000a00 */
[----:B-----5:R-:W-:Y:S02]  /*1ad0*/  SEL R4, R2, RZ, !P0 ;  /* 0x000000ff02047207 */ /* 0x020fe40004000000 */
[----:B------:R-:W-:Y:S01]  /*1ae0*/  FADD R2, -R21, R20 ;  /* 0x0000001415027221 */ /* 0x000fe20000000100 */
[----:B------:R-:W-:-:S03]  /*1af0*/  SEL R10, R10, RZ, !P0 ;  /* 0x000000ff0a0a7207 */ /* 0x000fc60004000000 */
[----:B------:R-:W-:Y:S01]  /*1b00*/  FFMA R2, R2, R4, R21 ;  /* 0x0000000402027223 */ /* 0x000fe20000000015 */
[----:B------:R-:W-:Y:S01]  /*1b10*/  SEL R21, R11, RZ, !P0 ;  /* 0x000000ff0b157207 */ /* 0x000fe20004000000 */
[----:B------:R-:W-:Y:S01]  /*1b20*/  FADD R7, -R10, R7 ;  /* 0x000000070a077221 */ /* 0x000fe20000000100 */
[----:B----4-:R-:W-:Y:S02]  /*1b30*/  SEL R11, R31, RZ, !P0 ;  /* 0x000000ff1f0b7207 */ /* 0x010fe40004000000 */
[----:B------:R-:W-:Y:S01]  /*1b40*/  SEL R30, R30, RZ, !P0 ;  /* 0x000000ff1e1e7207 */ /* 0x000fe20004000000 */
[----:B------:R-:W-:Y:S02]  /*1b50*/  FADD R6, -R21, R6 ;  /* 0x0000000615067221 */ /* 0x000fe40000000100 */
[----:B------:R-:W-:Y:S02]  /*1b60*/  FFMA R11, R7, R11, R10 ;  /* 0x0000000b070b7223 */ /* 0x000fe4000000000a */
[----:B------:R-:W-:Y:S01]  /*1b70*/  FFMA R10, R6, R30, R21 ;  /* 0x0000001e060a7223 */ /* 0x000fe20000000015 */
[----:B------:R-:W-:-:S02]  /*1b80*/  SEL R36, R36, RZ, !P1 ;  /* 0x000000ff24247207 */ /* 0x000fc40004800000 */
[----:B------:R-:W-:Y:S02]  /*1b90*/  SEL R35, R35, RZ, !P1 ;  /* 0x000000ff23237207 */ /* 0x000fe40004800000 */
[----:B------:R-:W-:Y:S01]  /*1ba0*/  SEL R34, R34, RZ, !P1 ;  /* 0x000000ff22227207 */ /* 0x000fe20004800000 */
[----:B0-----:R-:W-:Y:S01]  /*1bb0*/  IMAD.WIDE R8, R5, 0x4, R8 ;  /* 0x0000000405087825 */ /* 0x001fe200078e0208 */
[----:B------:R-:W-:Y:S02]  /*1bc0*/  SEL R12, R12, RZ, !P1 ;  /* 0x000000ff0c0c7207 */ /* 0x000fe40004800000 */
[----:B------:R-:W-:Y:S02]  /*1bd0*/  SEL R13, R13, RZ, !P1 ;  /* 0x000000ff0d0d7207 */ /* 0x000fe40004800000 */
[----:B------:R-:W-:Y:S02]  /*1be0*/  SEL R14, R14, RZ, !P1 ;  /* 0x000000ff0e0e7207 */ /* 0x000fe40004800000 */
[----:B------:R-:W-:Y:S01]  /*1bf0*/  SEL R15, R15, RZ, !P1 ;  /* 0x000000ff0f0f7207 */ /* 0x000fe20004800000 */
[----:B------:R-:W-:Y:S01]  /*1c00*/  FADD R29, -R12, R29 ;  /* 0x0000001d0c1d7221 */ /* 0x000fe20000000100 */
[----:B------:R-:W-:Y:S01]  /*1c10*/  FADD R28, -R13, R28 ;  /* 0x0000001c0d1c7221 */ /* 0x000fe20000000100 */
[----:B------:R-:W-:-:S02]  /*1c20*/  FADD R33, -R14, R33 ;  /* 0x000000210e217221 */ /* 0x000fc40000000100 */
[----:B------:R-:W-:Y:S01]  /*1c30*/  FADD R32, -R15, R32 ;  /* 0x000000200f207221 */ /* 0x000fe20000000100 */
[----:B------:R-:W-:Y:S01]  /*1c40*/  FFMA R4, R29, R36, R12 ;  /* 0x000000241d047223 */ /* 0x000fe2000000000c */
[----:B------:R-:W-:Y:S01]  /*1c50*/  FFMA R5, R28, R35, R13 ;  /* 0x000000231c057223 */ /* 0x000fe2000000000d */
[----:B------:R-:W-:Y:S01]  /*1c60*/  FFMA R6, R33, R34, R14 ;  /* 0x0000002221067223 */ /* 0x000fe2000000000e */
[----:B------:R-:W-:Y:S02]  /*1c70*/  SEL R21, R16, RZ, P2 ;  /* 0x000000ff10157207 */ /* 0x000fe40001000000 */
[----:B------:R-:W-:Y:S02]  /*1c80*/  SEL R16, R3, RZ, !P1 ;  /* 0x000000ff03107207 */ /* 0x000fe40004800000 */
[----:B------:R-:W-:Y:S02]  /*1c90*/  SEL R17, R17, RZ, P2 ;  /* 0x000000ff11117207 */ /* 0x000fe40001000000 */
[----:B------:R-:W-:-:S02]  /*1ca0*/  SEL R18, R18, RZ, P2 ;  /* 0x000000ff12127207 */ /* 0x000fc40001000000 */
[----:B------:R-:W-:Y:S01]  /*1cb0*/  SEL R19, R19, RZ, P2 ;  /* 0x000000ff13137207 */ /* 0x000fe20001000000 */
[----:B------:R-:W-:Y:S01]  /*1cc0*/  FFMA R7, R32, R16, R15 ;  /* 0x0000001020077223 */ /* 0x000fe2000000000f */
[----:B------:R-:W-:Y:S02]  /*1cd0*/  SEL R12, R0, R21, !P0 ;  /* 0x00000015000c7207 */ /* 0x000fe40004000000 */
[----:B------:R-:W-:Y:S02]  /*1ce0*/  SEL R13, R2, R17, !P0 ;  /* 0x00000011020d7207 */ /* 0x000fe40004000000 */
[----:B------:R-:W-:Y:S02]  /*1cf0*/  SEL R14, R11, R18, !P0 ;  /* 0x000000120b0e7207 */ /* 0x000fe40004000000 */
[----:B------:R-:W-:-:S05]  /*1d00*/  SEL R15, R10, R19, !P0 ;  /* 0x000000130a0f7207 */ /* 0x000fca0004000000 */
[----:B------:R-:W-:Y:S01]  /*1d10*/  STG.E.128 desc[UR4][R8.64], R12 ;  /* 0x0000000c08007986 */ /* 0x000fe2000c101d04 */
[----:B---3--:R-:W-:Y:S02]  /*1d20*/  @P1 SEL R4, R24, RZ, P3 ;  /* 0x000000ff18041207 */ /* 0x008fe40001800000 */
[----:B------:R-:W-:Y:S02]  /*1d30*/  @P1 SEL R5, R25, RZ, P3 ;  /* 0x000000ff19051207 */ /* 0x000fe40001800000 */
[----:B------:R-:W-:Y:S02]  /*1d40*/  @P1 SEL R6, R26, RZ, P3 ;  /* 0x000000ff1a061207 */ /* 0x000fe40001800000 */
[----:B------:R-:W-:-:S05]  /*1d50*/  @P1 SEL R7, R27, RZ, P3 ;  /* 0x000000ff1b071207 */ /* 0x000fca0001800000 */
[----:B------:R-:W-:Y:S01]  /*1d60*/  STG.E.128 desc[UR4][R8.64+0x800], R4 ;  /* 0x0008000408007986 */ /* 0x000fe2000c101d04 */
[----:B------:R-:W-:Y:S05]  /*1d70*/  EXIT ;  /* 0x000000000000794d */ /* 0x000fea0003800000 */
.L_x_0:
[----:B------:R-:W-:-:S00]  /*1d80*/  BRA `(.L_x_0) ;  /* 0xfffffffc00fc7947 */ /* 0x000fc0000383ffff */
[----:B------:R-:W-:-:S00]  /*1d90*/  NOP ;  /* 0x0000000000007918 */ /* 0x000fc00000000000 */
        /* <DEDUP_REMOVED lines=14> */
.L_x_1:


//--------------------- .nv.constant0.triton_poi_fused_cat_33 --------------------------
	.section	.nv.constant0.triton_poi_fused_cat_33,"a",@progbits
	.sectionflags	@""
	.align	4
.nv.constant0.triton_poi_fused_cat_33:
	.zero		604
